// auto-generated by cutlass_sweep.conv — config: {"arch": "sm_100", "cluster_m": 1, "cluster_n": 1, "conv_kind": "wgrad", "dtype": "bf16", "ndim": 3, "tile_k": 32, "tile_m": 64, "tile_n": 128}
#include "cutlass/cutlass.h"
#include "cute/tensor.hpp"
#include "cutlass/kernel_hardware_info.hpp"
#include "cutlass/conv/convolution.h"
#include "cutlass/conv/dispatch_policy.hpp"
#include "cutlass/conv/collective/collective_builder.hpp"
#include "cutlass/conv/kernel/conv_universal.hpp"
#include "cutlass/conv/device/conv_universal_adapter.hpp"
#include "cutlass/epilogue/collective/collective_builder.hpp"

using namespace cute;
using Elem = cutlass::bfloat16_t;
using Acc  = float;
using LayoutAB = cutlass::layout::TensorNDHWC;
using LayoutC  = cutlass::layout::TensorKCSRT;
constexpr auto ConvOp = cutlass::conv::Operator::kWgrad;
using TileShape    = Shape<_64, Shape<_128>, Shape<_32>>;
using ClusterShape = Shape<_1, _1, _1>;

using CollectiveEpilogue = typename cutlass::epilogue::collective::CollectiveBuilder<
    cutlass::arch::Sm100, cutlass::arch::OpClassTensorOp,
    TileShape, ClusterShape,
    cutlass::epilogue::collective::EpilogueTileAuto,
    Acc, Acc,
    Elem, LayoutC, 128 / cutlass::sizeof_bits<Elem>::value,
    Elem, LayoutC, 128 / cutlass::sizeof_bits<Elem>::value,
    cutlass::epilogue::collective::EpilogueScheduleAuto
  >::CollectiveOp;

using CollectiveMainloop = typename cutlass::conv::collective::CollectiveBuilder<
    cutlass::arch::Sm100, cutlass::arch::OpClassTensorOp, ConvOp,
    Elem, LayoutAB, 128 / cutlass::sizeof_bits<Elem>::value,
    Elem, LayoutAB, 128 / cutlass::sizeof_bits<Elem>::value,
    Acc,
    TileShape, ClusterShape,
    cutlass::conv::collective::StageCountAutoCarveout<
        static_cast<int>(sizeof(typename CollectiveEpilogue::SharedStorage))>,
    cutlass::conv::collective::KernelScheduleAuto
  >::CollectiveOp;

using ProblemShape = cutlass::conv::ConvProblemShape<
    ConvOp, CollectiveMainloop::DispatchPolicy::NumSpatialDimensions>;
using ConvKernel = cutlass::conv::kernel::ConvUniversal<
    ProblemShape, CollectiveMainloop, CollectiveEpilogue>;
using Conv = cutlass::conv::device::ConvUniversalAdapter<ConvKernel>;

auto* _anchor = &cutlass::device_kernel<ConvKernel>;


// ===== COMPILED SASS (sm_100a) =====

	.target	sm_100a

	.elftype	@"ET_EXEC"


//--------------------- .note.nv.tkinfo           --------------------------
	.section	.note.nv.tkinfo,"",@"SHT_NOTE"
	.sectionflags	@"SHF_NOTE_NV_TKINFO"
	.tkinfo
        /*0018*/ 	.word	0x00000002
        /*0030*/ 	.string	""
        /*0030*/ 	.string	"ptxas"
        /*0030*/ 	.string	"Cuda compilation tools, release 13.0, V13.0.88"
        /*0030*/ 	.string	"Build cuda_13.0.r13.0/compiler.36424714_0"
        /*0030*/ 	.string	"-arch sm_100a -m 64 "



//--------------------- .note.nv.cuinfo           --------------------------
	.section	.note.nv.cuinfo,"",@"SHT_NOTE"
	.sectionflags	@"SHF_NOTE_NV_CUINFO"
        /*0018*/ 	.short	0x0002
        /*001a*/ 	.short	0x0064
        /*001c*/ 	.short	0x0082
	.zero		2


//--------------------- .nv.info                  --------------------------
	.section	.nv.info,"",@"SHT_CUDA_INFO"
	.align	4


	//----- nvinfo : EIATTR_REGCOUNT
	.align		4
        /*0000*/ 	.byte	0x04, 0x2f
        /*0002*/ 	.short	(.L_19 - .L_18)
	.align		4
.L_18:
        /*0004*/ 	.word	index@(_ZN7cutlass13device_kernelINS_4conv6kernel13ConvUniversalINS1_16ConvProblemShapeILNS1_8OperatorE2ELi3EEENS1_10collective14CollectiveConvINS1_47MainloopSm100TmaUmmaWarpSpecializedImplicitGemmILS5_2ELi17ELi3ELi1ELi2EN4cute5tupleIJNSA_1CILi1EEESD_SD_EEEEENSB_IJNSC_ILi64EEENSB_IJNSC_ILi128EEEEEENSB_IJNSC_ILi32EEEEEEEEENS_10bfloat16_tESM_NSA_8TiledMMAINSA_8MMA_AtomIJNSA_20SM100_MMA_F16BF16_SSISM_SM_fLi64ELi128ELNSA_4UMMA5MajorE1ELSR_1ELNSQ_7ScaleInE0ELSS_0EEEEEENSA_6LayoutISE_NSB_IJNSC_ILi0EEESW_SW_EEEEENSB_IJNSA_10UnderscoreESZ_SZ_EEEEENS7_6detail27Sm100ImplicitGemmTileTraitsINSA_13SM90_TMA_LOADENSA_14ComposedLayoutINSA_7SwizzleILi3ELi4ELi3EEENSA_18smem_ptr_flag_bitsILi16EEENSV_INSB_IJSG_NSC_ILi8EEEEEENSB_IJSD_SG_EEEEEEEvEENS13_INSA_20SM90_TMA_LOAD_IM2COLES1E_vEEEENS_8epilogue10collective18CollectiveEpilogueINS1J_23Sm100TmaWarpSpecializedILi4ELi2ELi16ELb1ELb0EEEJSL_NSB_IJNSV_ISG_SD_EENSV_ISJ_SD_EEEEESM_NSB_IJlNSB_IJSD_lllEEESW_EEESM_S1S_NS1J_6fusion15FusionCallbacksIS1N_NS1T_17LinearCombinationISM_fSM_fLNS_15FloatRoundStyleE2EEESL_S1Q_JEEENSA_5SM1004TMEM4LOAD26SM100_TMEM_LOAD_16dp256b4xES14_NS15_INS16_ILi2ELi4ELi3EEES19_NSV_INSB_IJS1A_SJ_EEENSB_IJSJ_SD_EEEEEEENSA_17SM75_U32x4_LDSM_NENSA_14SM90_TMA_STOREES27_NSA_17SM90_U32x4_STSM_NENSA_39AutoVectorizingCopyWithAssumedAlignmentILi128EEEEEEvvEEEEvNT_6ParamsE)
        /*0008*/ 	.word	0x0000004b


	//----- nvinfo : EIATTR_FRAME_SIZE
	.align		4
.L_19:
        /*000c*/ 	.byte	0x04, 0x11
        /*000e*/ 	.short	(.L_21 - .L_20)
	.align		4
.L_20:
        /*0010*/ 	.word	index@($__internal_2_$__cuda_sm10x_tcgen05_guardrail_trap_unallocated_columns_being_dealloced)
        /*0014*/ 	.word	0x00000008


	//----- nvinfo : EIATTR_FRAME_SIZE
	.align		4
.L_21:
        /*0018*/ 	.byte	0x04, 0x11
        /*001a*/ 	.short	(.L_23 - .L_22)
	.align		4
.L_22:
        /*001c*/ 	.word	index@($__internal_1_$__cuda_sm10x_tcgen05_guardrail_trap_phase_invalid_during_alloc)
        /*0020*/ 	.word	0x00000008


	//----- nvinfo : EIATTR_FRAME_SIZE
	.align		4
.L_23:
        /*0024*/ 	.byte	0x04, 0x11
        /*0026*/ 	.short	(.L_25 - .L_24)
	.align		4
.L_24:
        /*0028*/ 	.word	index@($__internal_0_$__cuda_sm10x_tcgen05_guardrail_trap_col_being_dealloced_not_returned_by_alloc)
        /*002c*/ 	.word	0x00000008


	//----- nvinfo : EIATTR_FRAME_SIZE
	.align		4
.L_25:
        /*0030*/ 	.byte	0x04, 0x11
        /*0032*/ 	.short	(.L_27 - .L_26)
	.align		4
.L_26:
        /*0034*/ 	.word	index@(_ZN7cutlass13device_kernelINS_4conv6kernel13ConvUniversalINS1_16ConvProblemShapeILNS1_8OperatorE2ELi3EEENS1_10collective14CollectiveConvINS1_47MainloopSm100TmaUmmaWarpSpecializedImplicitGemmILS5_2ELi17ELi3ELi1ELi2EN4cute5tupleIJNSA_1CILi1EEESD_SD_EEEEENSB_IJNSC_ILi64EEENSB_IJNSC_ILi128EEEEEENSB_IJNSC_ILi32EEEEEEEEENS_10bfloat16_tESM_NSA_8TiledMMAINSA_8MMA_AtomIJNSA_20SM100_MMA_F16BF16_SSISM_SM_fLi64ELi128ELNSA_4UMMA5MajorE1ELSR_1ELNSQ_7ScaleInE0ELSS_0EEEEEENSA_6LayoutISE_NSB_IJNSC_ILi0EEESW_SW_EEEEENSB_IJNSA_10UnderscoreESZ_SZ_EEEEENS7_6detail27Sm100ImplicitGemmTileTraitsINSA_13SM90_TMA_LOADENSA_14ComposedLayoutINSA_7SwizzleILi3ELi4ELi3EEENSA_18smem_ptr_flag_bitsILi16EEENSV_INSB_IJSG_NSC_ILi8EEEEEENSB_IJSD_SG_EEEEEEEvEENS13_INSA_20SM90_TMA_LOAD_IM2COLES1E_vEEEENS_8epilogue10collective18CollectiveEpilogueINS1J_23Sm100TmaWarpSpecializedILi4ELi2ELi16ELb1ELb0EEEJSL_NSB_IJNSV_ISG_SD_EENSV_ISJ_SD_EEEEESM_NSB_IJlNSB_IJSD_lllEEESW_EEESM_S1S_NS1J_6fusion15FusionCallbacksIS1N_NS1T_17LinearCombinationISM_fSM_fLNS_15FloatRoundStyleE2EEESL_S1Q_JEEENSA_5SM1004TMEM4LOAD26SM100_TMEM_LOAD_16dp256b4xES14_NS15_INS16_ILi2ELi4ELi3EEES19_NSV_INSB_IJS1A_SJ_EEENSB_IJSJ_SD_EEEEEEENSA_17SM75_U32x4_LDSM_NENSA_14SM90_TMA_STOREES27_NSA_17SM90_U32x4_STSM_NENSA_39AutoVectorizingCopyWithAssumedAlignmentILi128EEEEEEvvEEEEvNT_6ParamsE)
        /*0038*/ 	.word	0x00000008


	//----- nvinfo : EIATTR_MIN_STACK_SIZE
	.align		4
.L_27:
        /*003c*/ 	.byte	0x04, 0x12
        /*003e*/ 	.short	(.L_29 - .L_28)
	.align		4
.L_28:
        /*0040*/ 	.word	index@(_ZN7cutlass13device_kernelINS_4conv6kernel13ConvUniversalINS1_16ConvProblemShapeILNS1_8OperatorE2ELi3EEENS1_10collective14CollectiveConvINS1_47MainloopSm100TmaUmmaWarpSpecializedImplicitGemmILS5_2ELi17ELi3ELi1ELi2EN4cute5tupleIJNSA_1CILi1EEESD_SD_EEEEENSB_IJNSC_ILi64EEENSB_IJNSC_ILi128EEEEEENSB_IJNSC_ILi32EEEEEEEEENS_10bfloat16_tESM_NSA_8TiledMMAINSA_8MMA_AtomIJNSA_20SM100_MMA_F16BF16_SSISM_SM_fLi64ELi128ELNSA_4UMMA5MajorE1ELSR_1ELNSQ_7ScaleInE0ELSS_0EEEEEENSA_6LayoutISE_NSB_IJNSC_ILi0EEESW_SW_EEEEENSB_IJNSA_10UnderscoreESZ_SZ_EEEEENS7_6detail27Sm100ImplicitGemmTileTraitsINSA_13SM90_TMA_LOADENSA_14ComposedLayoutINSA_7SwizzleILi3ELi4ELi3EEENSA_18smem_ptr_flag_bitsILi16EEENSV_INSB_IJSG_NSC_ILi8EEEEEENSB_IJSD_SG_EEEEEEEvEENS13_INSA_20SM90_TMA_LOAD_IM2COLES1E_vEEEENS_8epilogue10collective18CollectiveEpilogueINS1J_23Sm100TmaWarpSpecializedILi4ELi2ELi16ELb1ELb0EEEJSL_NSB_IJNSV_ISG_SD_EENSV_ISJ_SD_EEEEESM_NSB_IJlNSB_IJSD_lllEEESW_EEESM_S1S_NS1J_6fusion15FusionCallbacksIS1N_NS1T_17LinearCombinationISM_fSM_fLNS_15FloatRoundStyleE2EEESL_S1Q_JEEENSA_5SM1004TMEM4LOAD26SM100_TMEM_LOAD_16dp256b4xES14_NS15_INS16_ILi2ELi4ELi3EEES19_NSV_INSB_IJS1A_SJ_EEENSB_IJSJ_SD_EEEEEEENSA_17SM75_U32x4_LDSM_NENSA_14SM90_TMA_STOREES27_NSA_17SM90_U32x4_STSM_NENSA_39AutoVectorizingCopyWithAssumedAlignmentILi128EEEEEEvvEEEEvNT_6ParamsE)
        /*0044*/ 	.word	0x00000008
.L_29:


//--------------------- .nv.compat                --------------------------
	.section	.nv.compat,"",@"SHT_CUDA_COMPAT_INFO"
	.align	4
        /*0000*/ 	.byte	0x02, 0x09, 0x01, 0x00, 0x02, 0x02, 0x02, 0x00, 0x02, 0x05, 0x05, 0x00, 0x03, 0x07, 0x01, 0x01
        /*0010*/ 	.byte	0x02, 0x03, 0x01, 0x00, 0x02, 0x06, 0x01, 0x00, 0x04, 0x0b, 0x08, 0x00, 0x09, 0x00, 0x00, 0x00
        /*0020*/ 	.byte	0x00, 0x00, 0x00, 0x00


//--------------------- .nv.info._ZN7cutlass13device_kernelINS_4conv6kernel13ConvUniversalINS1_16ConvProblemShapeILNS1_8OperatorE2ELi3EEENS1_10collective14CollectiveConvINS1_47MainloopSm100TmaUmmaWarpSpecializedImplicitGemmILS5_2ELi17ELi3ELi1ELi2EN4cute5tupleIJNSA_1CILi1EEESD_SD_EEEEENSB_IJNSC_ILi64EEENSB_IJNSC_ILi128EEEEEENSB_IJNSC_ILi32EEEEEEEEENS_10bfloat16_tESM_NSA_8TiledMMAINSA_8MMA_AtomIJNSA_20SM100_MMA_F16BF16_SSISM_SM_fLi64ELi128ELNSA_4UMMA5MajorE1ELSR_1ELNSQ_7ScaleInE0ELSS_0EEEEEENSA_6LayoutISE_NSB_IJNSC_ILi0EEESW_SW_EEEEENSB_IJNSA_10UnderscoreESZ_SZ_EEEEENS7_6detail27Sm100ImplicitGemmTileTraitsINSA_13SM90_TMA_LOADENSA_14ComposedLayoutINSA_7SwizzleILi3ELi4ELi3EEENSA_18smem_ptr_flag_bitsILi16EEENSV_INSB_IJSG_NSC_ILi8EEEEEENSB_IJSD_SG_EEEEEEEvEENS13_INSA_20SM90_TMA_LOAD_IM2COLES1E_vEEEENS_8epilogue10collective18CollectiveEpilogueINS1J_23Sm100TmaWarpSpecializedILi4ELi2ELi16ELb1ELb0EEEJSL_NSB_IJNSV_ISG_SD_EENSV_ISJ_SD_EEEEESM_NSB_IJlNSB_IJSD_lllEEESW_EEESM_S1S_NS1J_6fusion15FusionCallbacksIS1N_NS1T_17LinearCombinationISM_fSM_fLNS_15FloatRoundStyleE2EEESL_S1Q_JEEENSA_5SM1004TMEM4LOAD26SM100_TMEM_LOAD_16dp256b4xES14_NS15_INS16_ILi2ELi4ELi3EEES19_NSV_INSB_IJS1A_SJ_EEENSB_IJSJ_SD_EEEEEEENSA_17SM75_U32x4_LDSM_NENSA_14SM90_TMA_STOREES27_NSA_17SM90_U32x4_STSM_NENSA_39AutoVectorizingCopyWithAssumedAlignmentILi128EEEEEEvvEEEEvNT_6ParamsE --------------------------
	.section	.nv.info._ZN7cutlass13device_kernelINS_4conv6kernel13ConvUniversalINS1_16ConvProblemShapeILNS1_8OperatorE2ELi3EEENS1_10collective14CollectiveConvINS1_47MainloopSm100TmaUmmaWarpSpecializedImplicitGemmILS5_2ELi17ELi3ELi1ELi2EN4cute5tupleIJNSA_1CILi1EEESD_SD_EEEEENSB_IJNSC_ILi64EEENSB_IJNSC_ILi128EEEEEENSB_IJNSC_ILi32EEEEEEEEENS_10bfloat16_tESM_NSA_8TiledMMAINSA_8MMA_AtomIJNSA_20SM100_MMA_F16BF16_SSISM_SM_fLi64ELi128ELNSA_4UMMA5MajorE1ELSR_1ELNSQ_7ScaleInE0ELSS_0EEEEEENSA_6LayoutISE_NSB_IJNSC_ILi0EEESW_SW_EEEEENSB_IJNSA_10UnderscoreESZ_SZ_EEEEENS7_6detail27Sm100ImplicitGemmTileTraitsINSA_13SM90_TMA_LOADENSA_14ComposedLayoutINSA_7SwizzleILi3ELi4ELi3EEENSA_18smem_ptr_flag_bitsILi16EEENSV_INSB_IJSG_NSC_ILi8EEEEEENSB_IJSD_SG_EEEEEEEvEENS13_INSA_20SM90_TMA_LOAD_IM2COLES1E_vEEEENS_8epilogue10collective18CollectiveEpilogueINS1J_23Sm100TmaWarpSpecializedILi4ELi2ELi16ELb1ELb0EEEJSL_NSB_IJNSV_ISG_SD_EENSV_ISJ_SD_EEEEESM_NSB_IJlNSB_IJSD_lllEEESW_EEESM_S1S_NS1J_6fusion15FusionCallbacksIS1N_NS1T_17LinearCombinationISM_fSM_fLNS_15FloatRoundStyleE2EEESL_S1Q_JEEENSA_5SM1004TMEM4LOAD26SM100_TMEM_LOAD_16dp256b4xES14_NS15_INS16_ILi2ELi4ELi3EEES19_NSV_INSB_IJS1A_SJ_EEENSB_IJSJ_SD_EEEEEEENSA_17SM75_U32x4_LDSM_NENSA_14SM90_TMA_STOREES27_NSA_17SM90_U32x4_STSM_NENSA_39AutoVectorizingCopyWithAssumedAlignmentILi128EEEEEEvvEEEEvNT_6ParamsE,"",@"SHT_CUDA_INFO"
	.sectionflags	@""
	.align	4


	//----- nvinfo : EIATTR_CUDA_API_VERSION
	.align		4
        /*0000*/ 	.byte	0x04, 0x37
        /*0002*/ 	.short	(.L_31 - .L_30)
.L_30:
        /*0004*/ 	.word	0x00000082


	//----- nvinfo : EIATTR_KPARAM_INFO
	.align		4
.L_31:
        /*0008*/ 	.byte	0x04, 0x17
        /*000a*/ 	.short	(.L_33 - .L_32)
.L_32:
        /*000c*/ 	.word	0x00000000
        /*0010*/ 	.short	0x0000
        /*0012*/ 	.short	0x0000
        /*0014*/ 	.byte	0x00, 0xf0, 0x01, 0x24


	//----- nvinfo : EIATTR_AT_ENTRY_FRAGMENTS
	.align		4
.L_33:
        /*0018*/ 	.byte	0x04, 0x4f
        /*001a*/ 	.short	(.L_35 - .L_34)


	//   ....[0]....
.L_34:
        /*001c*/ 	.word	0x00000006


	//----- nvinfo : EIATTR_RESERVED_SMEM_USED
	.align		4
.L_35:
        /*0020*/ 	.byte	0x01, 0x41
	.zero		2


	//----- nvinfo : EIATTR_SPARSE_MMA_MASK
	.align		4
        /*0024*/ 	.byte	0x03, 0x50
        /*0026*/ 	.short	0x0000


	//----- nvinfo : EIATTR_TCGEN05_1CTA_USED
	.align		4
        /*0028*/ 	.byte	0x01, 0x51
	.zero		2


	//----- nvinfo : EIATTR_MAXREG_COUNT
	.align		4
        /*002c*/ 	.byte	0x03, 0x1b
        /*002e*/ 	.short	0x00ff


	//----- nvinfo : EIATTR_NUM_BARRIERS
	.align		4
        /*0030*/ 	.byte	0x02, 0x4c
        /*0032*/ 	.byte	0x07
	.zero		1


	//----- nvinfo : EIATTR_EXTERNS
	.align		4
        /*0034*/ 	.byte	0x04, 0x0f
        /*0036*/ 	.short	(.L_37 - .L_36)


	//   ....[0]....
	.align		4
.L_36:
        /*0038*/ 	.word	index@(__assertfail)


	//----- nvinfo : EIATTR_MERCURY_ISA_VERSION
	.align		4
.L_37:
        /*003c*/ 	.byte	0x03, 0x5f
        /*003e*/ 	.short	0x0101


	//----- nvinfo : EIATTR_INT_WARP_WIDE_INSTR_OFFSETS
	.align		4
        /*0040*/ 	.byte	0x04, 0x31
        /*0042*/ 	.short	(.L_39 - .L_38)


	//   ....[0]....
.L_38:
        /*0044*/ 	.word	0x000049f0


	//   ....[1]....
        /*0048*/ 	.word	0x00004a10


	//   ....[2]....
        /*004c*/ 	.word	0x00004a40


	//   ....[3]....
        /*0050*/ 	.word	0x00005cb0


	//   ....[4]....
        /*0054*/ 	.word	0x00005d10


	//   ....[5]....
        /*0058*/ 	.word	0x00005e10


	//   ....[6]....
        /*005c*/ 	.word	0x00005e90


	//   ....[7]....
        /*0060*/ 	.word	0x00005f70


	//   ....[8]....
        /*0064*/ 	.word	0x00005ff0


	//   ....[9]....
        /*0068*/ 	.word	0x00006100


	//   ....[10]....
        /*006c*/ 	.word	0x000061b0


	//----- nvinfo : EIATTR_COOP_GROUP_MASK_REGIDS
	.align		4
.L_39:
        /*0070*/ 	.byte	0x04, 0x29
        /*0072*/ 	.short	(.L_41 - .L_40)


	//   ....[0]....
.L_40:
        /*0074*/ 	.word	0xffffffff


	//   ....[1]....
        /*0078*/ 	.word	0xffffffff


	//   ....[2]....
        /*007c*/ 	.word	0xffffffff


	//   ....[3]....
        /*0080*/ 	.word	0xffffffff


	//   ....[4]....
        /*0084*/ 	.word	0xffffffff


	//   ....[5]....
        /*0088*/ 	.word	0xffffffff


	//   ....[6]....
        /*008c*/ 	.word	0xffffffff


	//   ....[7]....
        /*0090*/ 	.word	0xffffffff


	//   ....[8]....
        /*0094*/ 	.word	0xffffffff


	//   ....[9]....
        /*0098*/ 	.word	0xffffffff


	//   ....[10]....
        /*009c*/ 	.word	0xffffffff


	//   ....[11]....
        /*00a0*/ 	.word	0xffffffff


	//----- nvinfo : EIATTR_COOP_GROUP_INSTR_OFFSETS
	.align		4
.L_41:
        /*00a4*/ 	.byte	0x04, 0x28
        /*00a6*/ 	.short	(.L_43 - .L_42)


	//   ....[0]....
.L_42:
        /*00a8*/ 	.word	0x00000090


	//   ....[1]....
        /*00ac*/ 	.word	0x00000500


	//   ....[2]....
        /*00b0*/ 	.word	0x00000840


	//   ....[3]....
        /*00b4*/ 	.word	0x000009e0


	//   ....[4]....
        /*00b8*/ 	.word	0x00000ae0


	//   ....[5]....
        /*00bc*/ 	.word	0x00000c30


	//   ....[6]....
        /*00c0*/ 	.word	0x000029e0


	//   ....[7]....
        /*00c4*/ 	.word	0x00003e50


	//   ....[8]....
        /*00c8*/ 	.word	0x00004060


	//   ....[9]....
        /*00cc*/ 	.word	0x00004090


	//   ....[10]....
        /*00d0*/ 	.word	0x000048d0


	//   ....[11]....
        /*00d4*/ 	.word	0x00004b10


	//----- nvinfo : EIATTR_VRC_CTA_INIT_COUNT
	.align		4
.L_43:
        /*00d8*/ 	.byte	0x02, 0x4a
        /*00da*/ 	.byte	0x80
	.zero		1


	//----- nvinfo : EIATTR_SYSCALL_OFFSETS
	.align		4
        /*00dc*/ 	.byte	0x04, 0x46
        /*00de*/ 	.short	(.L_45 - .L_44)


	//   ....[0]....
.L_44:
        /*00e0*/ 	.word	0x00007410


	//   ....[1]....
        /*00e4*/ 	.word	0x00007500


	//   ....[2]....
        /*00e8*/ 	.word	0x00007c30


	//   ....[3]....
        /*00ec*/ 	.word	0x000084f0


	//   ....[4]....
        /*00f0*/ 	.word	0x00008d60


	//   ....[5]....
        /*00f4*/ 	.word	0x000095b0


	//----- nvinfo : EIATTR_MBARRIER_INSTR_OFFSETS
	.align		4
.L_45:
        /*00f8*/ 	.byte	0x04, 0x39
        /*00fa*/ 	.short	(.L_47 - .L_46)


	//   ....[0]....
.L_46:
        /*00fc*/ 	.word	0x00000600
        /*0100*/ 	.word	0x000000ff
        /*0104*/ 	.word	0x00000000
        /*0108*/ 	.short	0x0100
        /*010a*/ 	.byte	0x04
	.zero		1


	//   ....[1]....
        /*010c*/ 	.word	0x00000610
        /*0110*/ 	.word	0x000000ff
        /*0114*/ 	.word	0x00000088
        /*0118*/ 	.short	0x0100
        /*011a*/ 	.byte	0x04
	.zero		1


	//   ....[2]....
        /*011c*/ 	.word	0x00000620
        /*0120*/ 	.word	0x000000ff
        /*0124*/ 	.word	0x00000008
        /*0128*/ 	.short	0x0100
        /*012a*/ 	.byte	0x04
	.zero		1


	//   ....[3]....
        /*012c*/ 	.word	0x00000630
        /*0130*/ 	.word	0x000000ff
        /*0134*/ 	.word	0x00000090
        /*0138*/ 	.short	0x0100
        /*013a*/ 	.byte	0x04
	.zero		1


	//   ....[4]....
        /*013c*/ 	.word	0x00000640
        /*0140*/ 	.word	0x000000ff
        /*0144*/ 	.word	0x00000010
        /*0148*/ 	.short	0x0100
        /*014a*/ 	.byte	0x04
	.zero		1


	//   ....[5]....
        /*014c*/ 	.word	0x00000650
        /*0150*/ 	.word	0x000000ff
        /*0154*/ 	.word	0x00000098
        /*0158*/ 	.short	0x0100
        /*015a*/ 	.byte	0x04
	.zero		1


	//   ....[6]....
        /*015c*/ 	.word	0x00000660
        /*0160*/ 	.word	0x000000ff
        /*0164*/ 	.word	0x00000018
        /*0168*/ 	.short	0x0100
        /*016a*/ 	.byte	0x04
	.zero		1


	//   ....[7]....
        /*016c*/ 	.word	0x00000670
        /*0170*/ 	.word	0x000000ff
        /*0174*/ 	.word	0x000000a0
        /*0178*/ 	.short	0x0100
        /*017a*/ 	.byte	0x04
	.zero		1


	//   ....[8]....
        /*017c*/ 	.word	0x00000680
        /*0180*/ 	.word	0x000000ff
        /*0184*/ 	.word	0x00000020
        /*0188*/ 	.short	0x0100
        /*018a*/ 	.byte	0x04
	.zero		1


	//   ....[9]....
        /*018c*/ 	.word	0x00000690
        /*0190*/ 	.word	0x000000ff
        /*0194*/ 	.word	0x000000a8
        /*0198*/ 	.short	0x0100
        /*019a*/ 	.byte	0x04
	.zero		1


	//   ....[10]....
        /*019c*/ 	.word	0x000006a0
        /*01a0*/ 	.word	0x000000ff
        /*01a4*/ 	.word	0x00000028
        /*01a8*/ 	.short	0x0100
        /*01aa*/ 	.byte	0x04
	.zero		1


	//   ....[11]....
        /*01ac*/ 	.word	0x000006b0
        /*01b0*/ 	.word	0x000000ff
        /*01b4*/ 	.word	0x000000b0
        /*01b8*/ 	.short	0x0100
        /*01ba*/ 	.byte	0x04
	.zero		1


	//   ....[12]....
        /*01bc*/ 	.word	0x000006c0
        /*01c0*/ 	.word	0x000000ff
        /*01c4*/ 	.word	0x00000030
        /*01c8*/ 	.short	0x0100
        /*01ca*/ 	.byte	0x04
	.zero		1


	//   ....[13]....
        /*01cc*/ 	.word	0x000006d0
        /*01d0*/ 	.word	0x000000ff
        /*01d4*/ 	.word	0x000000b8
        /*01d8*/ 	.short	0x0100
        /*01da*/ 	.byte	0x04
	.zero		1


	//   ....[14]....
        /*01dc*/ 	.word	0x000006e0
        /*01e0*/ 	.word	0x000000ff
        /*01e4*/ 	.word	0x00000038
        /*01e8*/ 	.short	0x0100
        /*01ea*/ 	.byte	0x04
	.zero		1


	//   ....[15]....
        /*01ec*/ 	.word	0x000006f0
        /*01f0*/ 	.word	0x000000ff
        /*01f4*/ 	.word	0x000000c0
        /*01f8*/ 	.short	0x0100
        /*01fa*/ 	.byte	0x04
	.zero		1


	//   ....[16]....
        /*01fc*/ 	.word	0x00000700
        /*0200*/ 	.word	0x000000ff
        /*0204*/ 	.word	0x00000040
        /*0208*/ 	.short	0x0100
        /*020a*/ 	.byte	0x04
	.zero		1


	//   ....[17]....
        /*020c*/ 	.word	0x00000710
        /*0210*/ 	.word	0x000000ff
        /*0214*/ 	.word	0x000000c8
        /*0218*/ 	.short	0x0100
        /*021a*/ 	.byte	0x04
	.zero		1


	//   ....[18]....
        /*021c*/ 	.word	0x00000720
        /*0220*/ 	.word	0x000000ff
        /*0224*/ 	.word	0x00000048
        /*0228*/ 	.short	0x0100
        /*022a*/ 	.byte	0x04
	.zero		1


	//   ....[19]....
        /*022c*/ 	.word	0x00000730
        /*0230*/ 	.word	0x000000ff
        /*0234*/ 	.word	0x000000d0
        /*0238*/ 	.short	0x0100
        /*023a*/ 	.byte	0x04
	.zero		1


	//   ....[20]....
        /*023c*/ 	.word	0x00000740
        /*0240*/ 	.word	0x000000ff
        /*0244*/ 	.word	0x00000050
        /*0248*/ 	.short	0x0100
        /*024a*/ 	.byte	0x04
	.zero		1


	//   ....[21]....
        /*024c*/ 	.word	0x00000750
        /*0250*/ 	.word	0x000000ff
        /*0254*/ 	.word	0x000000d8
        /*0258*/ 	.short	0x0100
        /*025a*/ 	.byte	0x04
	.zero		1


	//   ....[22]....
        /*025c*/ 	.word	0x00000760
        /*0260*/ 	.word	0x000000ff
        /*0264*/ 	.word	0x00000058
        /*0268*/ 	.short	0x0100
        /*026a*/ 	.byte	0x04
	.zero		1


	//   ....[23]....
        /*026c*/ 	.word	0x00000770
        /*0270*/ 	.word	0x000000ff
        /*0274*/ 	.word	0x000000e0
        /*0278*/ 	.short	0x0100
        /*027a*/ 	.byte	0x04
	.zero		1


	//   ....[24]....
        /*027c*/ 	.word	0x00000780
        /*0280*/ 	.word	0x000000ff
        /*0284*/ 	.word	0x00000060
        /*0288*/ 	.short	0x0100
        /*028a*/ 	.byte	0x04
	.zero		1


	//   ....[25]....
        /*028c*/ 	.word	0x00000790
        /*0290*/ 	.word	0x000000ff
        /*0294*/ 	.word	0x000000e8
        /*0298*/ 	.short	0x0100
        /*029a*/ 	.byte	0x04
	.zero		1


	//   ....[26]....
        /*029c*/ 	.word	0x000007a0
        /*02a0*/ 	.word	0x000000ff
        /*02a4*/ 	.word	0x00000068
        /*02a8*/ 	.short	0x0100
        /*02aa*/ 	.byte	0x04
	.zero		1


	//   ....[27]....
        /*02ac*/ 	.word	0x000007b0
        /*02b0*/ 	.word	0x000000ff
        /*02b4*/ 	.word	0x000000f0
        /*02b8*/ 	.short	0x0100
        /*02ba*/ 	.byte	0x04
	.zero		1


	//   ....[28]....
        /*02bc*/ 	.word	0x000007c0
        /*02c0*/ 	.word	0x000000ff
        /*02c4*/ 	.word	0x00000070
        /*02c8*/ 	.short	0x0100
        /*02ca*/ 	.byte	0x04
	.zero		1


	//   ....[29]....
        /*02cc*/ 	.word	0x000007d0
        /*02d0*/ 	.word	0x000000ff
        /*02d4*/ 	.word	0x000000f8
        /*02d8*/ 	.short	0x0100
        /*02da*/ 	.byte	0x04
	.zero		1


	//   ....[30]....
        /*02dc*/ 	.word	0x000007e0
        /*02e0*/ 	.word	0x000000ff
        /*02e4*/ 	.word	0x00000078
        /*02e8*/ 	.short	0x0100
        /*02ea*/ 	.byte	0x04
	.zero		1


	//   ....[31]....
        /*02ec*/ 	.word	0x000007f0
        /*02f0*/ 	.word	0x000000ff
        /*02f4*/ 	.word	0x00000100
        /*02f8*/ 	.short	0x0100
        /*02fa*/ 	.byte	0x04
	.zero		1


	//   ....[32]....
        /*02fc*/ 	.word	0x00000800
        /*0300*/ 	.word	0x000000ff
        /*0304*/ 	.word	0x00000080
        /*0308*/ 	.short	0x0100
        /*030a*/ 	.byte	0x04
	.zero		1


	//   ....[33]....
        /*030c*/ 	.word	0x00000810
        /*0310*/ 	.word	0x000000ff
        /*0314*/ 	.word	0x00000108
        /*0318*/ 	.short	0x0100
        /*031a*/ 	.byte	0x04
	.zero		1


	//   ....[34]....
        /*031c*/ 	.word	0x00000950
        /*0320*/ 	.word	0x000000ff
        /*0324*/ 	.word	0x00000110
        /*0328*/ 	.short	0x0100
        /*032a*/ 	.byte	0x04
	.zero		1


	//   ....[35]....
        /*032c*/ 	.word	0x00000960
        /*0330*/ 	.word	0x000000ff
        /*0334*/ 	.word	0x00000130
        /*0338*/ 	.short	0x0100
        /*033a*/ 	.byte	0x04
	.zero		1


	//   ....[36]....
        /*033c*/ 	.word	0x00000970
        /*0340*/ 	.word	0x000000ff
        /*0344*/ 	.word	0x00000118
        /*0348*/ 	.short	0x0100
        /*034a*/ 	.byte	0x04
	.zero		1


	//   ....[37]....
        /*034c*/ 	.word	0x00000980
        /*0350*/ 	.word	0x000000ff
        /*0354*/ 	.word	0x00000138
        /*0358*/ 	.short	0x0100
        /*035a*/ 	.byte	0x04
	.zero		1


	//   ....[38]....
        /*035c*/ 	.word	0x00000990
        /*0360*/ 	.word	0x000000ff
        /*0364*/ 	.word	0x00000120
        /*0368*/ 	.short	0x0100
        /*036a*/ 	.byte	0x04
	.zero		1


	//   ....[39]....
        /*036c*/ 	.word	0x000009a0
        /*0370*/ 	.word	0x000000ff
        /*0374*/ 	.word	0x00000140
        /*0378*/ 	.short	0x0100
        /*037a*/ 	.byte	0x04
	.zero		1


	//   ....[40]....
        /*037c*/ 	.word	0x000009b0
        /*0380*/ 	.word	0x000000ff
        /*0384*/ 	.word	0x00000128
        /*0388*/ 	.short	0x0100
        /*038a*/ 	.byte	0x04
	.zero		1


	//   ....[41]....
        /*038c*/ 	.word	0x000009c0
        /*0390*/ 	.word	0x000000ff
        /*0394*/ 	.word	0x00000148
        /*0398*/ 	.short	0x0100
        /*039a*/ 	.byte	0x04
	.zero		1


	//   ....[42]....
        /*039c*/ 	.word	0x00000ab0
        /*03a0*/ 	.word	0x000000ff
        /*03a4*/ 	.word	0x00000150
        /*03a8*/ 	.short	0x0100
        /*03aa*/ 	.byte	0x06
	.zero		1


	//   ....[43]....
        /*03ac*/ 	.word	0x00000ac0
        /*03b0*/ 	.word	0x000000ff
        /*03b4*/ 	.word	0x00000158
        /*03b8*/ 	.short	0x0100
        /*03ba*/ 	.byte	0x06
	.zero		1


	//   ....[44]....
        /*03bc*/ 	.word	0x00000c00
        /*03c0*/ 	.word	0x000000ff
        /*03c4*/ 	.word	0x00000160
        /*03c8*/ 	.short	0x0100
        /*03ca*/ 	.byte	0x06
	.zero		1


	//   ....[45]....
        /*03cc*/ 	.word	0x00000c10
        /*03d0*/ 	.word	0x000000ff
        /*03d4*/ 	.word	0x00000168
        /*03d8*/ 	.short	0x0100
        /*03da*/ 	.byte	0x06
	.zero		1


	//   ....[46]....
        /*03dc*/ 	.word	0x00000d60
        /*03e0*/ 	.word	0x000000ff
        /*03e4*/ 	.word	0x00000170
        /*03e8*/ 	.short	0x0100
        /*03ea*/ 	.byte	0x04
	.zero		1


	//   ....[47]....
        /*03ec*/ 	.word	0x00000d70
        /*03f0*/ 	.word	0x000000ff
        /*03f4*/ 	.word	0x00000180
        /*03f8*/ 	.short	0x0100
        /*03fa*/ 	.byte	0x04
	.zero		1


	//   ....[48]....
        /*03fc*/ 	.word	0x00000d80
        /*0400*/ 	.word	0x000000ff
        /*0404*/ 	.word	0x00000178
        /*0408*/ 	.short	0x0100
        /*040a*/ 	.byte	0x04
	.zero		1


	//   ....[49]....
        /*040c*/ 	.word	0x00000d90
        /*0410*/ 	.word	0x000000ff
        /*0414*/ 	.word	0x00000188
        /*0418*/ 	.short	0x0100
        /*041a*/ 	.byte	0x04
	.zero		1


	//   ....[50]....
        /*041c*/ 	.word	0x00001b90
        /*0420*/ 	.word	0x000000ff
        /*0424*/ 	.word	0x00000088
        /*0428*/ 	.short	0x010a
        /*042a*/ 	.byte	0x08
	.zero		1


	//   ....[51]....
        /*042c*/ 	.word	0x00001f20
        /*0430*/ 	.word	0x000000ff
        /*0434*/ 	.word	0x00000088
        /*0438*/ 	.short	0x010a
        /*043a*/ 	.byte	0x31
	.zero		1


	//   ....[52]....
        /*043c*/ 	.word	0x00002090
        /*0440*/ 	.word	0x000000ff
        /*0444*/ 	.word	0x00000088
        /*0448*/ 	.short	0x010a
        /*044a*/ 	.byte	0x08
	.zero		1


	//   ....[53]....
        /*044c*/ 	.word	0x00002390
        /*0450*/ 	.word	0x000000ff
        /*0454*/ 	.word	0x00000158
        /*0458*/ 	.short	0x0101
        /*045a*/ 	.byte	0x2c
	.zero		1


	//   ....[54]....
        /*045c*/ 	.word	0x000023c0
        /*0460*/ 	.word	0x000000ff
        /*0464*/ 	.word	0x00000088
        /*0468*/ 	.short	0x010a
        /*046a*/ 	.byte	0x04
	.zero		1


	//   ....[55]....
        /*046c*/ 	.word	0x00002590
        /*0470*/ 	.word	0x000000ff
        /*0474*/ 	.word	0x00000088
        /*0478*/ 	.short	0x010a
        /*047a*/ 	.byte	0x29
	.zero		1


	//   ....[56]....
        /*047c*/ 	.word	0x00002700
        /*0480*/ 	.word	0x000000ff
        /*0484*/ 	.word	0x00000088
        /*0488*/ 	.short	0x010a
        /*048a*/ 	.byte	0x08
	.zero		1


	//   ....[57]....
        /*048c*/ 	.word	0x000029f0
        /*0490*/ 	.word	0x000000ff
        /*0494*/ 	.word	0x00000160
        /*0498*/ 	.short	0x010a
        /*049a*/ 	.byte	0x2c
	.zero		1


	//   ....[58]....
        /*049c*/ 	.word	0x00002ab0
        /*04a0*/ 	.word	0x000000ff
        /*04a4*/ 	.word	0x00000000
        /*04a8*/ 	.short	0x0101
        /*04aa*/ 	.byte	0x04
	.zero		1


	//   ....[59]....
        /*04ac*/ 	.word	0x000030a0
        /*04b0*/ 	.word	0x000000ff
        /*04b4*/ 	.word	0x00000000
        /*04b8*/ 	.short	0x010a
        /*04ba*/ 	.byte	0x04
	.zero		1


	//   ....[60]....
        /*04bc*/ 	.word	0x00003140
        /*04c0*/ 	.word	0x000000ff
        /*04c4*/ 	.word	0x00000000
        /*04c8*/ 	.short	0x010a
        /*04ca*/ 	.byte	0x05
	.zero		1


	//   ....[61]....
        /*04cc*/ 	.word	0x000031e0
        /*04d0*/ 	.word	0x000000ff
        /*04d4*/ 	.word	0x00000000
        /*04d8*/ 	.short	0x010a
        /*04da*/ 	.byte	0x05
	.zero		1


	//   ....[62]....
        /*04dc*/ 	.word	0x00003280
        /*04e0*/ 	.word	0x000000ff
        /*04e4*/ 	.word	0x00000000
        /*04e8*/ 	.short	0x010a
        /*04ea*/ 	.byte	0x05
	.zero		1


	//   ....[63]....
        /*04ec*/ 	.word	0x00003320
        /*04f0*/ 	.word	0x000000ff
        /*04f4*/ 	.word	0x00000000
        /*04f8*/ 	.short	0x010a
        /*04fa*/ 	.byte	0x05
	.zero		1


	//   ....[64]....
        /*04fc*/ 	.word	0x000033c0
        /*0500*/ 	.word	0x000000ff
        /*0504*/ 	.word	0x00000000
        /*0508*/ 	.short	0x010a
        /*050a*/ 	.byte	0x05
	.zero		1


	//   ....[65]....
        /*050c*/ 	.word	0x00003460
        /*0510*/ 	.word	0x000000ff
        /*0514*/ 	.word	0x00000000
        /*0518*/ 	.short	0x010a
        /*051a*/ 	.byte	0x05
	.zero		1


	//   ....[66]....
        /*051c*/ 	.word	0x00003500
        /*0520*/ 	.word	0x000000ff
        /*0524*/ 	.word	0x00000000
        /*0528*/ 	.short	0x010a
        /*052a*/ 	.byte	0x05
	.zero		1


	//   ....[67]....
        /*052c*/ 	.word	0x000035a0
        /*0530*/ 	.word	0x000000ff
        /*0534*/ 	.word	0x00000000
        /*0538*/ 	.short	0x010a
        /*053a*/ 	.byte	0x05
	.zero		1


	//   ....[68]....
        /*053c*/ 	.word	0x00003640
        /*0540*/ 	.word	0x000000ff
        /*0544*/ 	.word	0x00000000
        /*0548*/ 	.short	0x010a
        /*054a*/ 	.byte	0x05
	.zero		1


	//   ....[69]....
        /*054c*/ 	.word	0x000036e0
        /*0550*/ 	.word	0x000000ff
        /*0554*/ 	.word	0x00000000
        /*0558*/ 	.short	0x010a
        /*055a*/ 	.byte	0x05
	.zero		1


	//   ....[70]....
        /*055c*/ 	.word	0x00003780
        /*0560*/ 	.word	0x000000ff
        /*0564*/ 	.word	0x00000000
        /*0568*/ 	.short	0x010a
        /*056a*/ 	.byte	0x05
	.zero		1


	//   ....[71]....
        /*056c*/ 	.word	0x00003820
        /*0570*/ 	.word	0x000000ff
        /*0574*/ 	.word	0x00000000
        /*0578*/ 	.short	0x010a
        /*057a*/ 	.byte	0x05
	.zero		1


	//   ....[72]....
        /*057c*/ 	.word	0x000038c0
        /*0580*/ 	.word	0x000000ff
        /*0584*/ 	.word	0x00000000
        /*0588*/ 	.short	0x010a
        /*058a*/ 	.byte	0x05
	.zero		1


	//   ....[73]....
        /*058c*/ 	.word	0x00003960
        /*0590*/ 	.word	0x000000ff
        /*0594*/ 	.word	0x00000000
        /*0598*/ 	.short	0x010a
        /*059a*/ 	.byte	0x05
	.zero		1


	//   ....[74]....
        /*059c*/ 	.word	0x00003a00
        /*05a0*/ 	.word	0x000000ff
        /*05a4*/ 	.word	0x00000000
        /*05a8*/ 	.short	0x010a
        /*05aa*/ 	.byte	0x05
	.zero		1


	//   ....[75]....
        /*05ac*/ 	.word	0x00003ab0
        /*05b0*/ 	.word	0x00000000
        /*05b4*/ 	.word	0x00000000
        /*05b8*/ 	.short	0x010a
        /*05ba*/ 	.byte	0xff
	.zero		1


	//   ....[76]....
        /*05bc*/ 	.word	0x00003c00
        /*05c0*/ 	.word	0x000000ff
        /*05c4*/ 	.word	0x00000168
        /*05c8*/ 	.short	0x010a
        /*05ca*/ 	.byte	0x04
	.zero		1


	//   ....[77]....
        /*05cc*/ 	.word	0x00003ca0
        /*05d0*/ 	.word	0x000000ff
        /*05d4*/ 	.word	0x00000160
        /*05d8*/ 	.short	0x010a
        /*05da*/ 	.byte	0x04
	.zero		1


	//   ....[78]....
        /*05dc*/ 	.word	0x00003d40
        /*05e0*/ 	.word	0x000000ff
        /*05e4*/ 	.word	0x00000000
        /*05e8*/ 	.short	0x0101
        /*05ea*/ 	.byte	0x05
	.zero		1


	//   ....[79]....
        /*05ec*/ 	.word	0x00003d80
        /*05f0*/ 	.word	0x000000ff
        /*05f4*/ 	.word	0x00000168
        /*05f8*/ 	.short	0x0106
        /*05fa*/ 	.byte	0x04
	.zero		1


	//   ....[80]....
        /*05fc*/ 	.word	0x00003dc0
        /*0600*/ 	.word	0x00000000
        /*0604*/ 	.word	0x00000168
        /*0608*/ 	.short	0x010a
        /*060a*/ 	.byte	0xff
	.zero		1


	//   ....[81]....
        /*060c*/ 	.word	0x000042d0
        /*0610*/ 	.word	0x000000ff
        /*0614*/ 	.word	0x00000160
        /*0618*/ 	.short	0x010a
        /*061a*/ 	.byte	0x13
	.zero		1


	//   ....[82]....
        /*061c*/ 	.word	0x00004380
        /*0620*/ 	.word	0x000000ff
        /*0624*/ 	.word	0x00000000
        /*0628*/ 	.short	0x0101
        /*062a*/ 	.byte	0x1d
	.zero		1


	//   ....[83]....
        /*062c*/ 	.word	0x00004390
        /*0630*/ 	.word	0x000000ff
        /*0634*/ 	.word	0x00000180
        /*0638*/ 	.short	0x010a
        /*063a*/ 	.byte	0x17
	.zero		1


	//   ....[84]....
        /*063c*/ 	.word	0x00004450
        /*0640*/ 	.word	0x000000ff
        /*0644*/ 	.word	0x00000000
        /*0648*/ 	.short	0x010a
        /*064a*/ 	.byte	0x04
	.zero		1


	//   ....[85]....
        /*064c*/ 	.word	0x000044b0
        /*0650*/ 	.word	0x000000ff
        /*0654*/ 	.word	0x00000000
        /*0658*/ 	.short	0x010a
        /*065a*/ 	.byte	0x0f
	.zero		1


	//   ....[86]....
        /*065c*/ 	.word	0x000045f0
        /*0660*/ 	.word	0x000000ff
        /*0664*/ 	.word	0x00000000
        /*0668*/ 	.short	0x010a
        /*066a*/ 	.byte	0x04
	.zero		1


	//   ....[87]....
        /*066c*/ 	.word	0x00004820
        /*0670*/ 	.word	0x000000ff
        /*0674*/ 	.word	0x00000000
        /*0678*/ 	.short	0x010a
        /*067a*/ 	.byte	0x04
	.zero		1


	//   ....[88]....
        /*067c*/ 	.word	0x000048b0
        /*0680*/ 	.word	0x000000ff
        /*0684*/ 	.word	0x00000000
        /*0688*/ 	.short	0x010a
        /*068a*/ 	.byte	0x04
	.zero		1


	//   ....[89]....
        /*068c*/ 	.word	0x00005090
        /*0690*/ 	.word	0x000000ff
        /*0694*/ 	.word	0x00000160
        /*0698*/ 	.short	0x010a
        /*069a*/ 	.byte	0x14
	.zero		1


	//   ....[90]....
        /*069c*/ 	.word	0x00005120
        /*06a0*/ 	.word	0x000000ff
        /*06a4*/ 	.word	0x00000000
        /*06a8*/ 	.short	0x0101
        /*06aa*/ 	.byte	0x30
	.zero		1


	//   ....[91]....
        /*06ac*/ 	.word	0x00005660
        /*06b0*/ 	.word	0x000000ff
        /*06b4*/ 	.word	0x00000158
        /*06b8*/ 	.short	0x010a
        /*06ba*/ 	.byte	0x14
	.zero		1


	//   ....[92]....
        /*06bc*/ 	.word	0x00005c50
        /*06c0*/ 	.word	0x000000ff
        /*06c4*/ 	.word	0x00000130
        /*06c8*/ 	.short	0x010a
        /*06ca*/ 	.byte	0x14
	.zero		1


	//   ....[93]....
        /*06cc*/ 	.word	0x00005dc0
        /*06d0*/ 	.word	0x000000ff
        /*06d4*/ 	.word	0x00000110
        /*06d8*/ 	.short	0x010b
        /*06da*/ 	.byte	0x14
	.zero		1


	//   ....[94]....
        /*06dc*/ 	.word	0x00005dd0
        /*06e0*/ 	.word	0x000000ff
        /*06e4*/ 	.word	0x00000000
        /*06e8*/ 	.short	0x0101
        /*06ea*/ 	.byte	0x36
	.zero		1


	//   ....[95]....
        /*06ec*/ 	.word	0x00005de0
        /*06f0*/ 	.word	0x000000ff
        /*06f4*/ 	.word	0x00000138
        /*06f8*/ 	.short	0x010a
        /*06fa*/ 	.byte	0x14
	.zero		1


	//   ....[96]....
        /*06fc*/ 	.word	0x00005f20
        /*0700*/ 	.word	0x000000ff
        /*0704*/ 	.word	0x00000118
        /*0708*/ 	.short	0x010b
        /*070a*/ 	.byte	0x14
	.zero		1


	//   ....[97]....
        /*070c*/ 	.word	0x00005f30
        /*0710*/ 	.word	0x000000ff
        /*0714*/ 	.word	0x00000000
        /*0718*/ 	.short	0x0101
        /*071a*/ 	.byte	0x35
	.zero		1


	//   ....[98]....
        /*071c*/ 	.word	0x00005f40
        /*0720*/ 	.word	0x000000ff
        /*0724*/ 	.word	0x00000140
        /*0728*/ 	.short	0x010a
        /*072a*/ 	.byte	0x14
	.zero		1


	//   ....[99]....
        /*072c*/ 	.word	0x00006080
        /*0730*/ 	.word	0x000000ff
        /*0734*/ 	.word	0x00000120
        /*0738*/ 	.short	0x010b
        /*073a*/ 	.byte	0x14
	.zero		1


	//   ....[100]....
        /*073c*/ 	.word	0x00006090
        /*0740*/ 	.word	0x000000ff
        /*0744*/ 	.word	0x00000000
        /*0748*/ 	.short	0x0101
        /*074a*/ 	.byte	0x34
	.zero		1


	//   ....[101]....
        /*074c*/ 	.word	0x000060b0
        /*0750*/ 	.word	0x000000ff
        /*0754*/ 	.word	0x00000148
        /*0758*/ 	.short	0x010a
        /*075a*/ 	.byte	0x14
	.zero		1


	//   ....[102]....
        /*075c*/ 	.word	0x00006260
        /*0760*/ 	.word	0x000000ff
        /*0764*/ 	.word	0x00000128
        /*0768*/ 	.short	0x010b
        /*076a*/ 	.byte	0x14
	.zero		1


	//   ....[103]....
        /*076c*/ 	.word	0x00006270
        /*0770*/ 	.word	0x000000ff
        /*0774*/ 	.word	0x00000000
        /*0778*/ 	.short	0x0101
        /*077a*/ 	.byte	0x33
	.zero		1


	//   ....[104]....
        /*077c*/ 	.word	0x000062a0
        /*0780*/ 	.word	0x000000ff
        /*0784*/ 	.word	0x00000130
        /*0788*/ 	.short	0x010a
        /*078a*/ 	.byte	0x14
	.zero		1


	//   ....[105]....
        /*078c*/ 	.word	0x000062c0
        /*0790*/ 	.word	0x000000ff
        /*0794*/ 	.word	0x00000138
        /*0798*/ 	.short	0x010a
        /*079a*/ 	.byte	0x14
	.zero		1


	//   ....[106]....
        /*079c*/ 	.word	0x000062e0
        /*07a0*/ 	.word	0x000000ff
        /*07a4*/ 	.word	0x00000140
        /*07a8*/ 	.short	0x010a
        /*07aa*/ 	.byte	0x14
	.zero		1


	//   ....[107]....
        /*07ac*/ 	.word	0x00006320
        /*07b0*/ 	.word	0x00000000
        /*07b4*/ 	.word	0x00000148
        /*07b8*/ 	.short	0x010a
        /*07ba*/ 	.byte	0xff
	.zero		1


	//   ....[108]....
        /*07bc*/ 	.word	0x000066b0
        /*07c0*/ 	.word	0x000000ff
        /*07c4*/ 	.word	0x00000160
        /*07c8*/ 	.short	0x010a
        /*07ca*/ 	.byte	0x31
	.zero		1


	//   ....[109]....
        /*07cc*/ 	.word	0x00006770
        /*07d0*/ 	.word	0x000000ff
        /*07d4*/ 	.word	0x00000000
        /*07d8*/ 	.short	0x0101
        /*07da*/ 	.byte	0x04
	.zero		1


	//   ....[110]....
        /*07dc*/ 	.word	0x00007970
        /*07e0*/ 	.word	0x000000ff
        /*07e4*/ 	.word	0x00000110
        /*07e8*/ 	.short	0x010a
        /*07ea*/ 	.byte	0x31
	.zero		1


	//   ....[111]....
        /*07ec*/ 	.word	0x00007990
        /*07f0*/ 	.word	0x00000043
        /*07f4*/ 	.word	0x00000170
        /*07f8*/ 	.short	0x010a
        /*07fa*/ 	.byte	0xff
	.zero		1


	//   ....[112]....
        /*07fc*/ 	.word	0x00007a50
        /*0800*/ 	.word	0x000000ff
        /*0804*/ 	.word	0x00000110
        /*0808*/ 	.short	0x010a
        /*080a*/ 	.byte	0x31
	.zero		1


	//   ....[113]....
        /*080c*/ 	.word	0x00007b10
        /*0810*/ 	.word	0x00000043
        /*0814*/ 	.word	0x00000170
        /*0818*/ 	.short	0x010a
        /*081a*/ 	.byte	0xff
	.zero		1


	//   ....[114]....
        /*081c*/ 	.word	0x00008260
        /*0820*/ 	.word	0x00000000
        /*0824*/ 	.word	0x00000000
        /*0828*/ 	.short	0x0101
        /*082a*/ 	.byte	0xff
	.zero		1


	//   ....[115]....
        /*082c*/ 	.word	0x00008270
        /*0830*/ 	.word	0x00000004
        /*0834*/ 	.word	0x00000110
        /*0838*/ 	.short	0x010a
        /*083a*/ 	.byte	0xff
	.zero		1


	//   ....[116]....
        /*083c*/ 	.word	0x00008320
        /*0840*/ 	.word	0x00000004
        /*0844*/ 	.word	0x00000110
        /*0848*/ 	.short	0x010a
        /*084a*/ 	.byte	0xff
	.zero		1


	//   ....[117]....
        /*084c*/ 	.word	0x00008ad0
        /*0850*/ 	.word	0x00000000
        /*0854*/ 	.word	0x00000000
        /*0858*/ 	.short	0x0101
        /*085a*/ 	.byte	0xff
	.zero		1


	//   ....[118]....
        /*085c*/ 	.word	0x00008af0
        /*0860*/ 	.word	0x00000002
        /*0864*/ 	.word	0x00000110
        /*0868*/ 	.short	0x010a
        /*086a*/ 	.byte	0xff
	.zero		1


	//   ....[119]....
        /*086c*/ 	.word	0x00008b90
        /*0870*/ 	.word	0x00000002
        /*0874*/ 	.word	0x00000110
        /*0878*/ 	.short	0x010a
        /*087a*/ 	.byte	0xff
	.zero		1


	//   ....[120]....
        /*087c*/ 	.word	0x00009330
        /*0880*/ 	.word	0x00000000
        /*0884*/ 	.word	0x00000000
        /*0888*/ 	.short	0x0101
        /*088a*/ 	.byte	0xff
	.zero		1


	//   ....[121]....
        /*088c*/ 	.word	0x00009350
        /*0890*/ 	.word	0x00000003
        /*0894*/ 	.word	0x00000110
        /*0898*/ 	.short	0x010a
        /*089a*/ 	.byte	0xff
	.zero		1


	//   ....[122]....
        /*089c*/ 	.word	0x000093f0
        /*08a0*/ 	.word	0x00000003
        /*08a4*/ 	.word	0x00000110
        /*08a8*/ 	.short	0x010a
        /*08aa*/ 	.byte	0xff
	.zero		1


	//   ....[123]....
        /*08ac*/ 	.word	0x000097f0
        /*08b0*/ 	.word	0x000000ff
        /*08b4*/ 	.word	0x00000000
        /*08b8*/ 	.short	0x0101
        /*08ba*/ 	.byte	0x04
	.zero		1


	//   ....[124]....
        /*08bc*/ 	.word	0x00009bf0
        /*08c0*/ 	.word	0x00000000
        /*08c4*/ 	.word	0x00000000
        /*08c8*/ 	.short	0x0101
        /*08ca*/ 	.byte	0xff
	.zero		1


	//   ....[125]....
        /*08cc*/ 	.word	0x00009e70
        /*08d0*/ 	.word	0x000000ff
        /*08d4*/ 	.word	0x00000000
        /*08d8*/ 	.short	0x0101
        /*08da*/ 	.byte	0x04
	.zero		1


	//   ....[126]....
        /*08dc*/ 	.word	0x00009ea0
        /*08e0*/ 	.word	0x00000000
        /*08e4*/ 	.word	0x00000088
        /*08e8*/ 	.short	0x010a
        /*08ea*/ 	.byte	0xff
	.zero		1


	//   ....[127]....
        /*08ec*/ 	.word	0x00009f00
        /*08f0*/ 	.word	0x00000000
        /*08f4*/ 	.word	0x00000088
        /*08f8*/ 	.short	0x010a
        /*08fa*/ 	.byte	0xff
	.zero		1


	//   ....[128]....
        /*08fc*/ 	.word	0x00009f60
        /*0900*/ 	.word	0x00000000
        /*0904*/ 	.word	0x00000160
        /*0908*/ 	.short	0x010a
        /*090a*/ 	.byte	0xff
	.zero		1


	//   ....[129]....
        /*090c*/ 	.word	0x00009fc0
        /*0910*/ 	.word	0x00000000
        /*0914*/ 	.word	0x00000000
        /*0918*/ 	.short	0x010a
        /*091a*/ 	.byte	0xff
	.zero		1


	//   ....[130]....
        /*091c*/ 	.word	0x0000a020
        /*0920*/ 	.word	0x00000000
        /*0924*/ 	.word	0x00000000
        /*0928*/ 	.short	0x010a
        /*092a*/ 	.byte	0xff
	.zero		1


	//   ....[131]....
        /*092c*/ 	.word	0x0000a080
        /*0930*/ 	.word	0x00000000
        /*0934*/ 	.word	0x00000000
        /*0938*/ 	.short	0x010a
        /*093a*/ 	.byte	0xff
	.zero		1


	//   ....[132]....
        /*093c*/ 	.word	0x0000a0e0
        /*0940*/ 	.word	0x00000000
        /*0944*/ 	.word	0x00000000
        /*0948*/ 	.short	0x010a
        /*094a*/ 	.byte	0xff
	.zero		1


	//   ....[133]....
        /*094c*/ 	.word	0x0000a140
        /*0950*/ 	.word	0x00000000
        /*0954*/ 	.word	0x00000000
        /*0958*/ 	.short	0x010a
        /*095a*/ 	.byte	0xff
	.zero		1


	//   ....[134]....
        /*095c*/ 	.word	0x0000a1a0
        /*0960*/ 	.word	0x00000000
        /*0964*/ 	.word	0x00000000
        /*0968*/ 	.short	0x010a
        /*096a*/ 	.byte	0xff
	.zero		1


	//   ....[135]....
        /*096c*/ 	.word	0x0000a200
        /*0970*/ 	.word	0x00000000
        /*0974*/ 	.word	0x00000000
        /*0978*/ 	.short	0x010a
        /*097a*/ 	.byte	0xff
	.zero		1


	//   ....[136]....
        /*097c*/ 	.word	0x0000a260
        /*0980*/ 	.word	0x00000000
        /*0984*/ 	.word	0x00000000
        /*0988*/ 	.short	0x010a
        /*098a*/ 	.byte	0xff
	.zero		1


	//   ....[137]....
        /*098c*/ 	.word	0x0000a2c0
        /*0990*/ 	.word	0x00000000
        /*0994*/ 	.word	0x00000000
        /*0998*/ 	.short	0x010a
        /*099a*/ 	.byte	0xff
	.zero		1


	//   ....[138]....
        /*099c*/ 	.word	0x0000a320
        /*09a0*/ 	.word	0x00000000
        /*09a4*/ 	.word	0x00000000
        /*09a8*/ 	.short	0x010a
        /*09aa*/ 	.byte	0xff
	.zero		1


	//   ....[139]....
        /*09ac*/ 	.word	0x0000a380
        /*09b0*/ 	.word	0x00000000
        /*09b4*/ 	.word	0x00000000
        /*09b8*/ 	.short	0x010a
        /*09ba*/ 	.byte	0xff
	.zero		1


	//   ....[140]....
        /*09bc*/ 	.word	0x0000a3e0
        /*09c0*/ 	.word	0x00000000
        /*09c4*/ 	.word	0x00000000
        /*09c8*/ 	.short	0x010a
        /*09ca*/ 	.byte	0xff
	.zero		1


	//   ....[141]....
        /*09cc*/ 	.word	0x0000a440
        /*09d0*/ 	.word	0x00000000
        /*09d4*/ 	.word	0x00000000
        /*09d8*/ 	.short	0x010a
        /*09da*/ 	.byte	0xff
	.zero		1


	//   ....[142]....
        /*09dc*/ 	.word	0x0000a4a0
        /*09e0*/ 	.word	0x00000000
        /*09e4*/ 	.word	0x00000000
        /*09e8*/ 	.short	0x010a
        /*09ea*/ 	.byte	0xff
	.zero		1


	//   ....[143]....
        /*09ec*/ 	.word	0x0000a500
        /*09f0*/ 	.word	0x00000000
        /*09f4*/ 	.word	0x00000000
        /*09f8*/ 	.short	0x010a
        /*09fa*/ 	.byte	0xff
	.zero		1


	//   ....[144]....
        /*09fc*/ 	.word	0x0000a560
        /*0a00*/ 	.word	0x00000000
        /*0a04*/ 	.word	0x00000000
        /*0a08*/ 	.short	0x010a
        /*0a0a*/ 	.byte	0xff
	.zero		1


	//   ....[145]....
        /*0a0c*/ 	.word	0x0000a5c0
        /*0a10*/ 	.word	0x00000004
        /*0a14*/ 	.word	0x00000168
        /*0a18*/ 	.short	0x010a
        /*0a1a*/ 	.byte	0xff
	.zero		1


	//   ....[146]....
        /*0a1c*/ 	.word	0x0000a620
        /*0a20*/ 	.word	0x00000004
        /*0a24*/ 	.word	0x00000160
        /*0a28*/ 	.short	0x010a
        /*0a2a*/ 	.byte	0xff
	.zero		1


	//   ....[147]....
        /*0a2c*/ 	.word	0x0000a680
        /*0a30*/ 	.word	0x00000000
        /*0a34*/ 	.word	0x00000160
        /*0a38*/ 	.short	0x010a
        /*0a3a*/ 	.byte	0xff
	.zero		1


	//   ....[148]....
        /*0a3c*/ 	.word	0x0000a6e0
        /*0a40*/ 	.word	0x00000000
        /*0a44*/ 	.word	0x00000180
        /*0a48*/ 	.short	0x010a
        /*0a4a*/ 	.byte	0xff
	.zero		1


	//   ....[149]....
        /*0a4c*/ 	.word	0x0000a740
        /*0a50*/ 	.word	0x00000000
        /*0a54*/ 	.word	0x00000000
        /*0a58*/ 	.short	0x010a
        /*0a5a*/ 	.byte	0xff
	.zero		1


	//   ....[150]....
        /*0a5c*/ 	.word	0x0000a7a0
        /*0a60*/ 	.word	0x00000000
        /*0a64*/ 	.word	0x00000000
        /*0a68*/ 	.short	0x010a
        /*0a6a*/ 	.byte	0xff
	.zero		1


	//   ....[151]....
        /*0a6c*/ 	.word	0x0000a800
        /*0a70*/ 	.word	0x00000000
        /*0a74*/ 	.word	0x00000000
        /*0a78*/ 	.short	0x010a
        /*0a7a*/ 	.byte	0xff
	.zero		1


	//   ....[152]....
        /*0a7c*/ 	.word	0x0000a860
        /*0a80*/ 	.word	0x00000000
        /*0a84*/ 	.word	0x00000160
        /*0a88*/ 	.short	0x010a
        /*0a8a*/ 	.byte	0xff
	.zero		1


	//   ....[153]....
        /*0a8c*/ 	.word	0x0000a8c0
        /*0a90*/ 	.word	0x00000003
        /*0a94*/ 	.word	0x00000158
        /*0a98*/ 	.short	0x010a
        /*0a9a*/ 	.byte	0xff
	.zero		1


	//   ....[154]....
        /*0a9c*/ 	.word	0x0000a920
        /*0aa0*/ 	.word	0x00000000
        /*0aa4*/ 	.word	0x00000130
        /*0aa8*/ 	.short	0x010a
        /*0aaa*/ 	.byte	0xff
	.zero		1


	//   ....[155]....
        /*0aac*/ 	.word	0x0000a980
        /*0ab0*/ 	.word	0x00000000
        /*0ab4*/ 	.word	0x00000138
        /*0ab8*/ 	.short	0x010a
        /*0aba*/ 	.byte	0xff
	.zero		1


	//   ....[156]....
        /*0abc*/ 	.word	0x0000a9e0
        /*0ac0*/ 	.word	0x00000000
        /*0ac4*/ 	.word	0x00000140
        /*0ac8*/ 	.short	0x010a
        /*0aca*/ 	.byte	0xff
	.zero		1


	//   ....[157]....
        /*0acc*/ 	.word	0x0000aa40
        /*0ad0*/ 	.word	0x00000000
        /*0ad4*/ 	.word	0x00000148
        /*0ad8*/ 	.short	0x010a
        /*0ada*/ 	.byte	0xff
	.zero		1


	//   ....[158]....
        /*0adc*/ 	.word	0x0000aaa0
        /*0ae0*/ 	.word	0x00000000
        /*0ae4*/ 	.word	0x00000130
        /*0ae8*/ 	.short	0x010a
        /*0aea*/ 	.byte	0xff
	.zero		1


	//   ....[159]....
        /*0aec*/ 	.word	0x0000ab00
        /*0af0*/ 	.word	0x00000000
        /*0af4*/ 	.word	0x00000138
        /*0af8*/ 	.short	0x010a
        /*0afa*/ 	.byte	0xff
	.zero		1


	//   ....[160]....
        /*0afc*/ 	.word	0x0000ab60
        /*0b00*/ 	.word	0x00000000
        /*0b04*/ 	.word	0x00000140
        /*0b08*/ 	.short	0x010a
        /*0b0a*/ 	.byte	0xff
	.zero		1


	//   ....[161]....
        /*0b0c*/ 	.word	0x0000abc0
        /*0b10*/ 	.word	0x00000000
        /*0b14*/ 	.word	0x00000160
        /*0b18*/ 	.short	0x010a
        /*0b1a*/ 	.byte	0xff
	.zero		1


	//   ....[162]....
        /*0b1c*/ 	.word	0x0000ac20
        /*0b20*/ 	.word	0x00000002
        /*0b24*/ 	.word	0x00000110
        /*0b28*/ 	.short	0x010a
        /*0b2a*/ 	.byte	0xff
	.zero		1


	//   ....[163]....
        /*0b2c*/ 	.word	0x0000ac70
        /*0b30*/ 	.word	0x00000043
        /*0b34*/ 	.word	0x00000170
        /*0b38*/ 	.short	0x010a
        /*0b3a*/ 	.byte	0xff
	.zero		1


	//   ....[164]....
        /*0b3c*/ 	.word	0x0000acc0
        /*0b40*/ 	.word	0x00000004
        /*0b44*/ 	.word	0x00000110
        /*0b48*/ 	.short	0x010a
        /*0b4a*/ 	.byte	0xff
	.zero		1


	//   ....[165]....
        /*0b4c*/ 	.word	0x0000ad10
        /*0b50*/ 	.word	0x00000002
        /*0b54*/ 	.word	0x00000110
        /*0b58*/ 	.short	0x010a
        /*0b5a*/ 	.byte	0xff
	.zero		1


	//   ....[166]....
        /*0b5c*/ 	.word	0x0000ad60
        /*0b60*/ 	.word	0x00000003
        /*0b64*/ 	.word	0x00000110
        /*0b68*/ 	.short	0x010a
        /*0b6a*/ 	.byte	0xff
	.zero		1


	//----- nvinfo : EIATTR_NUM_MBARRIERS
	.align		4
.L_47:
        /*0b6c*/ 	.byte	0x03, 0x38
        /*0b6e*/ 	.short	0x0032


	//----- nvinfo : EIATTR_EXIT_INSTR_OFFSETS
	.align		4
        /*0b70*/ 	.byte	0x04, 0x1c
        /*0b72*/ 	.short	(.L_49 - .L_48)


	//   ....[0]....
.L_48:
        /*0b74*/ 	.word	0x00003ae0


	//   ....[1]....
        /*0b78*/ 	.word	0x00003d90


	//   ....[2]....
        /*0b7c*/ 	.word	0x00003df0


	//   ....[3]....
        /*0b80*/ 	.word	0x00004b20


	//   ....[4]....
        /*0b84*/ 	.word	0x00006350


	//   ....[5]....
        /*0b88*/ 	.word	0x00006390


	//   ....[6]....
        /*0b8c*/ 	.word	0x00009d50


	//   ....[7]....
        /*0b90*/ 	.word	0x00009dd0


	//   ....[8]....
        /*0b94*/ 	.word	0x00009e00


	//   ....[9]....
        /*0b98*/ 	.word	0x00009e80


	//----- nvinfo : EIATTR_MAX_THREADS
	.align		4
.L_49:
        /*0b9c*/ 	.byte	0x04, 0x05
        /*0b9e*/ 	.short	(.L_51 - .L_50)
.L_50:
        /*0ba0*/ 	.word	0x00000100
        /*0ba4*/ 	.word	0x00000001
        /*0ba8*/ 	.word	0x00000001


	//----- nvinfo : EIATTR_CRS_STACK_SIZE
	.align		4
.L_51:
        /*0bac*/ 	.byte	0x04, 0x1e
        /*0bae*/ 	.short	(.L_53 - .L_52)
.L_52:
        /*0bb0*/ 	.word	0x00000000


	//----- nvinfo : EIATTR_CBANK_PARAM_SIZE
	.align		4
.L_53:
        /*0bb4*/ 	.byte	0x03, 0x19
        /*0bb6*/ 	.short	0x0900


	//----- nvinfo : EIATTR_PARAM_CBANK
	.align		4
        /*0bb8*/ 	.byte	0x04, 0x0a
        /*0bba*/ 	.short	(.L_55 - .L_54)
	.align		4
.L_54:
        /*0bbc*/ 	.word	index@(.nv.constant0._ZN7cutlass13device_kernelINS_4conv6kernel13ConvUniversalINS1_16ConvProblemShapeILNS1_8OperatorE2ELi3EEENS1_10collective14CollectiveConvINS1_47MainloopSm100TmaUmmaWarpSpecializedImplicitGemmILS5_2ELi17ELi3ELi1ELi2EN4cute5tupleIJNSA_1CILi1EEESD_SD_EEEEENSB_IJNSC_ILi64EEENSB_IJNSC_ILi128EEEEEENSB_IJNSC_ILi32EEEEEEEEENS_10bfloat16_tESM_NSA_8TiledMMAINSA_8MMA_AtomIJNSA_20SM100_MMA_F16BF16_SSISM_SM_fLi64ELi128ELNSA_4UMMA5MajorE1ELSR_1ELNSQ_7ScaleInE0ELSS_0EEEEEENSA_6LayoutISE_NSB_IJNSC_ILi0EEESW_SW_EEEEENSB_IJNSA_10UnderscoreESZ_SZ_EEEEENS7_6detail27Sm100ImplicitGemmTileTraitsINSA_13SM90_TMA_LOADENSA_14ComposedLayoutINSA_7SwizzleILi3ELi4ELi3EEENSA_18smem_ptr_flag_bitsILi16EEENSV_INSB_IJSG_NSC_ILi8EEEEEENSB_IJSD_SG_EEEEEEEvEENS13_INSA_20SM90_TMA_LOAD_IM2COLES1E_vEEEENS_8epilogue10collective18CollectiveEpilogueINS1J_23Sm100TmaWarpSpecializedILi4ELi2ELi16ELb1ELb0EEEJSL_NSB_IJNSV_ISG_SD_EENSV_ISJ_SD_EEEEESM_NSB_IJlNSB_IJSD_lllEEESW_EEESM_S1S_NS1J_6fusion15FusionCallbacksIS1N_NS1T_17LinearCombinationISM_fSM_fLNS_15FloatRoundStyleE2EEESL_S1Q_JEEENSA_5SM1004TMEM4LOAD26SM100_TMEM_LOAD_16dp256b4xES14_NS15_INS16_ILi2ELi4ELi3EEES19_NSV_INSB_IJS1A_SJ_EEENSB_IJSJ_SD_EEEEEEENSA_17SM75_U32x4_LDSM_NENSA_14SM90_TMA_STOREES27_NSA_17SM90_U32x4_STSM_NENSA_39AutoVectorizingCopyWithAssumedAlignmentILi128EEEEEEvvEEEEvNT_6ParamsE)
        /*0bc0*/ 	.short	0x0380
        /*0bc2*/ 	.short	0x0900


	//----- nvinfo : EIATTR_SW_WAR
	.align		4
.L_55:
        /*0bc4*/ 	.byte	0x04, 0x36
        /*0bc6*/ 	.short	(.L_57 - .L_56)
.L_56:
        /*0bc8*/ 	.word	0x00000008
.L_57:


//--------------------- .nv.callgraph             --------------------------
	.section	.nv.callgraph,"",@"SHT_CUDA_CALLGRAPH"
	.align	4
	.sectionentsize	8
	.align		4
        /*0000*/ 	.word	0x00000000
	.align		4
        /*0004*/ 	.word	0xffffffff
	.align		4
        /*0008*/ 	.word	index@(_ZN7cutlass13device_kernelINS_4conv6kernel13ConvUniversalINS1_16ConvProblemShapeILNS1_8OperatorE2ELi3EEENS1_10collective14CollectiveConvINS1_47MainloopSm100TmaUmmaWarpSpecializedImplicitGemmILS5_2ELi17ELi3ELi1ELi2EN4cute5tupleIJNSA_1CILi1EEESD_SD_EEEEENSB_IJNSC_ILi64EEENSB_IJNSC_ILi128EEEEEENSB_IJNSC_ILi32EEEEEEEEENS_10bfloat16_tESM_NSA_8TiledMMAINSA_8MMA_AtomIJNSA_20SM100_MMA_F16BF16_SSISM_SM_fLi64ELi128ELNSA_4UMMA5MajorE1ELSR_1ELNSQ_7ScaleInE0ELSS_0EEEEEENSA_6LayoutISE_NSB_IJNSC_ILi0EEESW_SW_EEEEENSB_IJNSA_10UnderscoreESZ_SZ_EEEEENS7_6detail27Sm100ImplicitGemmTileTraitsINSA_13SM90_TMA_LOADENSA_14ComposedLayoutINSA_7SwizzleILi3ELi4ELi3EEENSA_18smem_ptr_flag_bitsILi16EEENSV_INSB_IJSG_NSC_ILi8EEEEEENSB_IJSD_SG_EEEEEEEvEENS13_INSA_20SM90_TMA_LOAD_IM2COLES1E_vEEEENS_8epilogue10collective18CollectiveEpilogueINS1J_23Sm100TmaWarpSpecializedILi4ELi2ELi16ELb1ELb0EEEJSL_NSB_IJNSV_ISG_SD_EENSV_ISJ_SD_EEEEESM_NSB_IJlNSB_IJSD_lllEEESW_EEESM_S1S_NS1J_6fusion15FusionCallbacksIS1N_NS1T_17LinearCombinationISM_fSM_fLNS_15FloatRoundStyleE2EEESL_S1Q_JEEENSA_5SM1004TMEM4LOAD26SM100_TMEM_LOAD_16dp256b4xES14_NS15_INS16_ILi2ELi4ELi3EEES19_NSV_INSB_IJS1A_SJ_EEENSB_IJSJ_SD_EEEEEEENSA_17SM75_U32x4_LDSM_NENSA_14SM90_TMA_STOREES27_NSA_17SM90_U32x4_STSM_NENSA_39AutoVectorizingCopyWithAssumedAlignmentILi128EEEEEEvvEEEEvNT_6ParamsE)
	.align		4
        /*000c*/ 	.word	index@(__assertfail)
	.align		4
        /*0010*/ 	.word	0x00000000
	.align		4
        /*0014*/ 	.word	0xfffffffe
	.align		4
        /*0018*/ 	.word	0x00000000
	.align		4
        /*001c*/ 	.word	0xfffffffd
	.align		4
        /*0020*/ 	.word	0x00000000
	.align		4
        /*0024*/ 	.word	0xfffffffc


//--------------------- .nv.constant4             --------------------------
	.section	.nv.constant4,"a",@progbits
	.align	8
	.align		8
.nv.constant4:
        /*0000*/ 	.dword	__assertfail
	.align		8
        /*0008*/ 	.dword	__unnamed_1
	.align		8
        /*0010*/ 	.dword	__unnamed_2
	.align		8
        /*0018*/ 	.dword	_ZN39_INTERNAL_07d60448_4_k_cu_3e5ae5a0_46584cuda3std3__45__cpo5beginE
	.align		8
        /*0020*/ 	.dword	_ZN39_INTERNAL_07d60448_4_k_cu_3e5ae5a0_46584cuda3std3__45__cpo3endE
	.align		8
        /*0028*/ 	.dword	_ZN39_INTERNAL_07d60448_4_k_cu_3e5ae5a0_46584cuda3std3__45__cpo6cbeginE
	.align		8
        /*0030*/ 	.dword	_ZN39_INTERNAL_07d60448_4_k_cu_3e5ae5a0_46584cuda3std3__45__cpo4cendE
	.align		8
        /*0038*/ 	.dword	_ZN39_INTERNAL_07d60448_4_k_cu_3e5ae5a0_46584cuda3std3__441_GLOBAL__N__07d60448_4_k_cu_3e5ae5a0_46586ignoreE
	.align		8
        /*0040*/ 	.dword	_ZN39_INTERNAL_07d60448_4_k_cu_3e5ae5a0_46584cuda3std3__419piecewise_constructE
	.align		8
        /*0048*/ 	.dword	_ZN39_INTERNAL_07d60448_4_k_cu_3e5ae5a0_46584cuda3std3__48in_placeE
	.align		8
        /*0050*/ 	.dword	_ZN39_INTERNAL_07d60448_4_k_cu_3e5ae5a0_46584cuda3std6ranges3__45__cpo4swapE
	.align		8
        /*0058*/ 	.dword	_ZN39_INTERNAL_07d60448_4_k_cu_3e5ae5a0_46584cuda3std6ranges3__45__cpo9iter_moveE
	.align		8
        /*0060*/ 	.dword	_ZN39_INTERNAL_07d60448_4_k_cu_3e5ae5a0_46584cute7productE
	.align		8
        /*0068*/ 	.dword	_ZN39_INTERNAL_07d60448_4_k_cu_3e5ae5a0_46584cute1_E
	.align		8
        /*0070*/ 	.dword	$str$27
	.align		8
        /*0078*/ 	.dword	$str$28
	.align		8
        /*0080*/ 	.dword	$str$29
	.align		8
        /*0088*/ 	.dword	$str$30


//--------------------- .text._ZN7cutlass13device_kernelINS_4conv6kernel13ConvUniversalINS1_16ConvProblemShapeILNS1_8OperatorE2ELi3EEENS1_10collective14CollectiveConvINS1_47MainloopSm100TmaUmmaWarpSpecializedImplicitGemmILS5_2ELi17ELi3ELi1ELi2EN4cute5tupleIJNSA_1CILi1EEESD_SD_EEEEENSB_IJNSC_ILi64EEENSB_IJNSC_ILi128EEEEEENSB_IJNSC_ILi32EEEEEEEEENS_10bfloat16_tESM_NSA_8TiledMMAINSA_8MMA_AtomIJNSA_20SM100_MMA_F16BF16_SSISM_SM_fLi64ELi128ELNSA_4UMMA5MajorE1ELSR_1ELNSQ_7ScaleInE0ELSS_0EEEEEENSA_6LayoutISE_NSB_IJNSC_ILi0EEESW_SW_EEEEENSB_IJNSA_10UnderscoreESZ_SZ_EEEEENS7_6detail27Sm100ImplicitGemmTileTraitsINSA_13SM90_TMA_LOADENSA_14ComposedLayoutINSA_7SwizzleILi3ELi4ELi3EEENSA_18smem_ptr_flag_bitsILi16EEENSV_INSB_IJSG_NSC_ILi8EEEEEENSB_IJSD_SG_EEEEEEEvEENS13_INSA_20SM90_TMA_LOAD_IM2COLES1E_vEEEENS_8epilogue10collective18CollectiveEpilogueINS1J_23Sm100TmaWarpSpecializedILi4ELi2ELi16ELb1ELb0EEEJSL_NSB_IJNSV_ISG_SD_EENSV_ISJ_SD_EEEEESM_NSB_IJlNSB_IJSD_lllEEESW_EEESM_S1S_NS1J_6fusion15FusionCallbacksIS1N_NS1T_17LinearCombinationISM_fSM_fLNS_15FloatRoundStyleE2EEESL_S1Q_JEEENSA_5SM1004TMEM4LOAD26SM100_TMEM_LOAD_16dp256b4xES14_NS15_INS16_ILi2ELi4ELi3EEES19_NSV_INSB_IJS1A_SJ_EEENSB_IJSJ_SD_EEEEEEENSA_17SM75_U32x4_LDSM_NENSA_14SM90_TMA_STOREES27_NSA_17SM90_U32x4_STSM_NENSA_39AutoVectorizingCopyWithAssumedAlignmentILi128EEEEEEvvEEEEvNT_6ParamsE --------------------------
	.section	.text._ZN7cutlass13device_kernelINS_4conv6kernel13ConvUniversalINS1_16ConvProblemShapeILNS1_8OperatorE2ELi3EEENS1_10collective14CollectiveConvINS1_47MainloopSm100TmaUmmaWarpSpecializedImplicitGemmILS5_2ELi17ELi3ELi1ELi2EN4cute5tupleIJNSA_1CILi1EEESD_SD_EEEEENSB_IJNSC_ILi64EEENSB_IJNSC_ILi128EEEEEENSB_IJNSC_ILi32EEEEEEEEENS_10bfloat16_tESM_NSA_8TiledMMAINSA_8MMA_AtomIJNSA_20SM100_MMA_F16BF16_SSISM_SM_fLi64ELi128ELNSA_4UMMA5MajorE1ELSR_1ELNSQ_7ScaleInE0ELSS_0EEEEEENSA_6LayoutISE_NSB_IJNSC_ILi0EEESW_SW_EEEEENSB_IJNSA_10UnderscoreESZ_SZ_EEEEENS7_6detail27Sm100ImplicitGemmTileTraitsINSA_13SM90_TMA_LOADENSA_14ComposedLayoutINSA_7SwizzleILi3ELi4ELi3EEENSA_18smem_ptr_flag_bitsILi16EEENSV_INSB_IJSG_NSC_ILi8EEEEEENSB_IJSD_SG_EEEEEEEvEENS13_INSA_20SM90_TMA_LOAD_IM2COLES1E_vEEEENS_8epilogue10collective18CollectiveEpilogueINS1J_23Sm100TmaWarpSpecializedILi4ELi2ELi16ELb1ELb0EEEJSL_NSB_IJNSV_ISG_SD_EENSV_ISJ_SD_EEEEESM_NSB_IJlNSB_IJSD_lllEEESW_EEESM_S1S_NS1J_6fusion15FusionCallbacksIS1N_NS1T_17LinearCombinationISM_fSM_fLNS_15FloatRoundStyleE2EEESL_S1Q_JEEENSA_5SM1004TMEM4LOAD26SM100_TMEM_LOAD_16dp256b4xES14_NS15_INS16_ILi2ELi4ELi3EEES19_NSV_INSB_IJS1A_SJ_EEENSB_IJSJ_SD_EEEEEEENSA_17SM75_U32x4_LDSM_NENSA_14SM90_TMA_STOREES27_NSA_17SM90_U32x4_STSM_NENSA_39AutoVectorizingCopyWithAssumedAlignmentILi128EEEEEEvvEEEEvNT_6ParamsE,"ax",@progbits
	.align	128
.text._ZN7cutlass13device_kernelINS_4conv6kernel13ConvUniversalINS1_16ConvProblemShapeILNS1_8OperatorE2ELi3EEENS1_10collective14CollectiveConvINS1_47MainloopSm100TmaUmmaWarpSpecializedImplicitGemmILS5_2ELi17ELi3ELi1ELi2EN4cute5tupleIJNSA_1CILi1EEESD_SD_EEEEENSB_IJNSC_ILi64EEENSB_IJNSC_ILi128EEEEEENSB_IJNSC_ILi32EEEEEEEEENS_10bfloat16_tESM_NSA_8TiledMMAINSA_8MMA_AtomIJNSA_20SM100_MMA_F16BF16_SSISM_SM_fLi64ELi128ELNSA_4UMMA5MajorE1ELSR_1ELNSQ_7ScaleInE0ELSS_0EEEEEENSA_6LayoutISE_NSB_IJNSC_ILi0EEESW_SW_EEEEENSB_IJNSA_10UnderscoreESZ_SZ_EEEEENS7_6detail27Sm100ImplicitGemmTileTraitsINSA_13SM90_TMA_LOADENSA_14ComposedLayoutINSA_7SwizzleILi3ELi4ELi3EEENSA_18smem_ptr_flag_bitsILi16EEENSV_INSB_IJSG_NSC_ILi8EEEEEENSB_IJSD_SG_EEEEEEEvEENS13_INSA_20SM90_TMA_LOAD_IM2COLES1E_vEEEENS_8epilogue10collective18CollectiveEpilogueINS1J_23Sm100TmaWarpSpecializedILi4ELi2ELi16ELb1ELb0EEEJSL_NSB_IJNSV_ISG_SD_EENSV_ISJ_SD_EEEEESM_NSB_IJlNSB_IJSD_lllEEESW_EEESM_S1S_NS1J_6fusion15FusionCallbacksIS1N_NS1T_17LinearCombinationISM_fSM_fLNS_15FloatRoundStyleE2EEESL_S1Q_JEEENSA_5SM1004TMEM4LOAD26SM100_TMEM_LOAD_16dp256b4xES14_NS15_INS16_ILi2ELi4ELi3EEES19_NSV_INSB_IJS1A_SJ_EEENSB_IJSJ_SD_EEEEEEENSA_17SM75_U32x4_LDSM_NENSA_14SM90_TMA_STOREES27_NSA_17SM90_U32x4_STSM_NENSA_39AutoVectorizingCopyWithAssumedAlignmentILi128EEEEEEvvEEEEvNT_6ParamsE:
        .type           _ZN7cutlass13device_kernelINS_4conv6kernel13ConvUniversalINS1_16ConvProblemShapeILNS1_8OperatorE2ELi3EEENS1_10collective14CollectiveConvINS1_47MainloopSm100TmaUmmaWarpSpecializedImplicitGemmILS5_2ELi17ELi3ELi1ELi2EN4cute5tupleIJNSA_1CILi1EEESD_SD_EEEEENSB_IJNSC_ILi64EEENSB_IJNSC_ILi128EEEEEENSB_IJNSC_ILi32EEEEEEEEENS_10bfloat16_tESM_NSA_8TiledMMAINSA_8MMA_AtomIJNSA_20SM100_MMA_F16BF16_SSISM_SM_fLi64ELi128ELNSA_4UMMA5MajorE1ELSR_1ELNSQ_7ScaleInE0ELSS_0EEEEEENSA_6LayoutISE_NSB_IJNSC_ILi0EEESW_SW_EEEEENSB_IJNSA_10UnderscoreESZ_SZ_EEEEENS7_6detail27Sm100ImplicitGemmTileTraitsINSA_13SM90_TMA_LOADENSA_14ComposedLayoutINSA_7SwizzleILi3ELi4ELi3EEENSA_18smem_ptr_flag_bitsILi16EEENSV_INSB_IJSG_NSC_ILi8EEEEEENSB_IJSD_SG_EEEEEEEvEENS13_INSA_20SM90_TMA_LOAD_IM2COLES1E_vEEEENS_8epilogue10collective18CollectiveEpilogueINS1J_23Sm100TmaWarpSpecializedILi4ELi2ELi16ELb1ELb0EEEJSL_NSB_IJNSV_ISG_SD_EENSV_ISJ_SD_EEEEESM_NSB_IJlNSB_IJSD_lllEEESW_EEESM_S1S_NS1J_6fusion15FusionCallbacksIS1N_NS1T_17LinearCombinationISM_fSM_fLNS_15FloatRoundStyleE2EEESL_S1Q_JEEENSA_5SM1004TMEM4LOAD26SM100_TMEM_LOAD_16dp256b4xES14_NS15_INS16_ILi2ELi4ELi3EEES19_NSV_INSB_IJS1A_SJ_EEENSB_IJSJ_SD_EEEEEEENSA_17SM75_U32x4_LDSM_NENSA_14SM90_TMA_STOREES27_NSA_17SM90_U32x4_STSM_NENSA_39AutoVectorizingCopyWithAssumedAlignmentILi128EEEEEEvvEEEEvNT_6ParamsE,@function
        .size           _ZN7cutlass13device_kernelINS_4conv6kernel13ConvUniversalINS1_16ConvProblemShapeILNS1_8OperatorE2ELi3EEENS1_10collective14CollectiveConvINS1_47MainloopSm100TmaUmmaWarpSpecializedImplicitGemmILS5_2ELi17ELi3ELi1ELi2EN4cute5tupleIJNSA_1CILi1EEESD_SD_EEEEENSB_IJNSC_ILi64EEENSB_IJNSC_ILi128EEEEEENSB_IJNSC_ILi32EEEEEEEEENS_10bfloat16_tESM_NSA_8TiledMMAINSA_8MMA_AtomIJNSA_20SM100_MMA_F16BF16_SSISM_SM_fLi64ELi128ELNSA_4UMMA5MajorE1ELSR_1ELNSQ_7ScaleInE0ELSS_0EEEEEENSA_6LayoutISE_NSB_IJNSC_ILi0EEESW_SW_EEEEENSB_IJNSA_10UnderscoreESZ_SZ_EEEEENS7_6detail27Sm100ImplicitGemmTileTraitsINSA_13SM90_TMA_LOADENSA_14ComposedLayoutINSA_7SwizzleILi3ELi4ELi3EEENSA_18smem_ptr_flag_bitsILi16EEENSV_INSB_IJSG_NSC_ILi8EEEEEENSB_IJSD_SG_EEEEEEEvEENS13_INSA_20SM90_TMA_LOAD_IM2COLES1E_vEEEENS_8epilogue10collective18CollectiveEpilogueINS1J_23Sm100TmaWarpSpecializedILi4ELi2ELi16ELb1ELb0EEEJSL_NSB_IJNSV_ISG_SD_EENSV_ISJ_SD_EEEEESM_NSB_IJlNSB_IJSD_lllEEESW_EEESM_S1S_NS1J_6fusion15FusionCallbacksIS1N_NS1T_17LinearCombinationISM_fSM_fLNS_15FloatRoundStyleE2EEESL_S1Q_JEEENSA_5SM1004TMEM4LOAD26SM100_TMEM_LOAD_16dp256b4xES14_NS15_INS16_ILi2ELi4ELi3EEES19_NSV_INSB_IJS1A_SJ_EEENSB_IJSJ_SD_EEEEEEENSA_17SM75_U32x4_LDSM_NENSA_14SM90_TMA_STOREES27_NSA_17SM90_U32x4_STSM_NENSA_39AutoVectorizingCopyWithAssumedAlignmentILi128EEEEEEvvEEEEvNT_6ParamsE,(.L_x_206 - _ZN7cutlass13device_kernelINS_4conv6kernel13ConvUniversalINS1_16ConvProblemShapeILNS1_8OperatorE2ELi3EEENS1_10collective14CollectiveConvINS1_47MainloopSm100TmaUmmaWarpSpecializedImplicitGemmILS5_2ELi17ELi3ELi1ELi2EN4cute5tupleIJNSA_1CILi1EEESD_SD_EEEEENSB_IJNSC_ILi64EEENSB_IJNSC_ILi128EEEEEENSB_IJNSC_ILi32EEEEEEEEENS_10bfloat16_tESM_NSA_8TiledMMAINSA_8MMA_AtomIJNSA_20SM100_MMA_F16BF16_SSISM_SM_fLi64ELi128ELNSA_4UMMA5MajorE1ELSR_1ELNSQ_7ScaleInE0ELSS_0EEEEEENSA_6LayoutISE_NSB_IJNSC_ILi0EEESW_SW_EEEEENSB_IJNSA_10UnderscoreESZ_SZ_EEEEENS7_6detail27Sm100ImplicitGemmTileTraitsINSA_13SM90_TMA_LOADENSA_14ComposedLayoutINSA_7SwizzleILi3ELi4ELi3EEENSA_18smem_ptr_flag_bitsILi16EEENSV_INSB_IJSG_NSC_ILi8EEEEEENSB_IJSD_SG_EEEEEEEvEENS13_INSA_20SM90_TMA_LOAD_IM2COLES1E_vEEEENS_8epilogue10collective18CollectiveEpilogueINS1J_23Sm100TmaWarpSpecializedILi4ELi2ELi16ELb1ELb0EEEJSL_NSB_IJNSV_ISG_SD_EENSV_ISJ_SD_EEEEESM_NSB_IJlNSB_IJSD_lllEEESW_EEESM_S1S_NS1J_6fusion15FusionCallbacksIS1N_NS1T_17LinearCombinationISM_fSM_fLNS_15FloatRoundStyleE2EEESL_S1Q_JEEENSA_5SM1004TMEM4LOAD26SM100_TMEM_LOAD_16dp256b4xES14_NS15_INS16_ILi2ELi4ELi3EEES19_NSV_INSB_IJS1A_SJ_EEENSB_IJSJ_SD_EEEEEEENSA_17SM75_U32x4_LDSM_NENSA_14SM90_TMA_STOREES27_NSA_17SM90_U32x4_STSM_NENSA_39AutoVectorizingCopyWithAssumedAlignmentILi128EEEEEEvvEEEEvNT_6ParamsE)
        .other          _ZN7cutlass13device_kernelINS_4conv6kernel13ConvUniversalINS1_16ConvProblemShapeILNS1_8OperatorE2ELi3EEENS1_10collective14CollectiveConvINS1_47MainloopSm100TmaUmmaWarpSpecializedImplicitGemmILS5_2ELi17ELi3ELi1ELi2EN4cute5tupleIJNSA_1CILi1EEESD_SD_EEEEENSB_IJNSC_ILi64EEENSB_IJNSC_ILi128EEEEEENSB_IJNSC_ILi32EEEEEEEEENS_10bfloat16_tESM_NSA_8TiledMMAINSA_8MMA_AtomIJNSA_20SM100_MMA_F16BF16_SSISM_SM_fLi64ELi128ELNSA_4UMMA5MajorE1ELSR_1ELNSQ_7ScaleInE0ELSS_0EEEEEENSA_6LayoutISE_NSB_IJNSC_ILi0EEESW_SW_EEEEENSB_IJNSA_10UnderscoreESZ_SZ_EEEEENS7_6detail27Sm100ImplicitGemmTileTraitsINSA_13SM90_TMA_LOADENSA_14ComposedLayoutINSA_7SwizzleILi3ELi4ELi3EEENSA_18smem_ptr_flag_bitsILi16EEENSV_INSB_IJSG_NSC_ILi8EEEEEENSB_IJSD_SG_EEEEEEEvEENS13_INSA_20SM90_TMA_LOAD_IM2COLES1E_vEEEENS_8epilogue10collective18CollectiveEpilogueINS1J_23Sm100TmaWarpSpecializedILi4ELi2ELi16ELb1ELb0EEEJSL_NSB_IJNSV_ISG_SD_EENSV_ISJ_SD_EEEEESM_NSB_IJlNSB_IJSD_lllEEESW_EEESM_S1S_NS1J_6fusion15FusionCallbacksIS1N_NS1T_17LinearCombinationISM_fSM_fLNS_15FloatRoundStyleE2EEESL_S1Q_JEEENSA_5SM1004TMEM4LOAD26SM100_TMEM_LOAD_16dp256b4xES14_NS15_INS16_ILi2ELi4ELi3EEES19_NSV_INSB_IJS1A_SJ_EEENSB_IJSJ_SD_EEEEEEENSA_17SM75_U32x4_LDSM_NENSA_14SM90_TMA_STOREES27_NSA_17SM90_U32x4_STSM_NENSA_39AutoVectorizingCopyWithAssumedAlignmentILi128EEEEEEvvEEEEvNT_6ParamsE,@"STO_CUDA_ENTRY STV_DEFAULT"
_ZN7cutlass13device_kernelINS_4conv6kernel13ConvUniversalINS1_16ConvProblemShapeILNS1_8OperatorE2ELi3EEENS1_10collective14CollectiveConvINS1_47MainloopSm100TmaUmmaWarpSpecializedImplicitGemmILS5_2ELi17ELi3ELi1ELi2EN4cute5tupleIJNSA_1CILi1EEESD_SD_EEEEENSB_IJNSC_ILi64EEENSB_IJNSC_ILi128EEEEEENSB_IJNSC_ILi32EEEEEEEEENS_10bfloat16_tESM_NSA_8TiledMMAINSA_8MMA_AtomIJNSA_20SM100_MMA_F16BF16_SSISM_SM_fLi64ELi128ELNSA_4UMMA5MajorE1ELSR_1ELNSQ_7ScaleInE0ELSS_0EEEEEENSA_6LayoutISE_NSB_IJNSC_ILi0EEESW_SW_EEEEENSB_IJNSA_10UnderscoreESZ_SZ_EEEEENS7_6detail27Sm100ImplicitGemmTileTraitsINSA_13SM90_TMA_LOADENSA_14ComposedLayoutINSA_7SwizzleILi3ELi4ELi3EEENSA_18smem_ptr_flag_bitsILi16EEENSV_INSB_IJSG_NSC_ILi8EEEEEENSB_IJSD_SG_EEEEEEEvEENS13_INSA_20SM90_TMA_LOAD_IM2COLES1E_vEEEENS_8epilogue10collective18CollectiveEpilogueINS1J_23Sm100TmaWarpSpecializedILi4ELi2ELi16ELb1ELb0EEEJSL_NSB_IJNSV_ISG_SD_EENSV_ISJ_SD_EEEEESM_NSB_IJlNSB_IJSD_lllEEESW_EEESM_S1S_NS1J_6fusion15FusionCallbacksIS1N_NS1T_17LinearCombinationISM_fSM_fLNS_15FloatRoundStyleE2EEESL_S1Q_JEEENSA_5SM1004TMEM4LOAD26SM100_TMEM_LOAD_16dp256b4xES14_NS15_INS16_ILi2ELi4ELi3EEES19_NSV_INSB_IJS1A_SJ_EEENSB_IJSJ_SD_EEEEEEENSA_17SM75_U32x4_LDSM_NENSA_14SM90_TMA_STOREES27_NSA_17SM90_U32x4_STSM_NENSA_39AutoVectorizingCopyWithAssumedAlignmentILi128EEEEEEvvEEEEvNT_6ParamsE:
[----:B------:R-:W1:Y:S01]  /*0000*/  LDC R1, c[0x0][0x37c] ;  /* 0x0000df00ff017b82 */ /* 0x000e620000000800 */
[----:B------:R-:W2:Y:S01]  /*0010*/  S2R R54, SR_TID.X ;  /* 0x0000000000367919 */ /* 0x000ea20000002100 */
[----:B------:R-:W3:Y:S01]  /*0020*/  LDCU.64 UR8, c[0x0][0x990] ;  /* 0x00013200ff0877ac */ /* 0x000ee20008000a00 */
[----:B-1----:R-:W-:Y:S01]  /*0030*/  VIADD R1, R1, 0xfffffff8 ;  /* 0xfffffff801017836 */ /* 0x002fe20000000000 */
[----:B------:R-:W-:Y:S02]  /*0040*/  PRMT R55, RZ, 0x7610, R55 ;  /* 0x00007610ff377816 */ /* 0x000fe40000000037 */
[----:B------:R-:W-:Y:S01]  /*0050*/  ELECT P3, URZ, PT ;  /* 0x0000000000ff782f */ /* 0x000fe20003860000 */
[----:B---3--:R-:W-:-:S04]  /*0060*/  UISETP.NE.U32.AND UP0, UPT, UR8, URZ, UPT ;  /* 0x000000ff0800728c */ /* 0x008fc8000bf05070 */
[----:B------:R-:W-:Y:S01]  /*0070*/  UISETP.NE.AND.EX UP0, UPT, UR9, URZ, UPT, UP0 ;  /* 0x000000ff0900728c */ /* 0x000fe2000bf05300 */
[----:B--2---:R-:W-:-:S05]  /*0080*/  SHF.R.U32.HI R56, RZ, 0x5, R54 ;  /* 0x00000005ff387819 */ /* 0x004fca0000011636 */
[----:B------:R-:W1:Y:S02]  /*0090*/  SHFL.IDX PT, R0, R56, RZ, 0x1f ;  /* 0x00001fff38007589 */ /* 0x000e6400000e0000 */
[----:B-1----:R-:W-:Y:S01]  /*00a0*/  R2UR UR18, R0 ;  /* 0x00000000001272ca */ /* 0x002fe200000e0000 */
[----:B------:R-:W-:-:S14]  /*00b0*/  BRA.U UP0, `(.L_x_0) ;  /* 0x0000000100307547 */ /* 0x000fdc000b800000 */
[----:B------:R-:W1:Y:S02]  /*00c0*/  LDCU.64 UR4, c[0x0][0x988] ;  /* 0x00013100ff0477ac */ /* 0x000e640008000a00 */
[----:B-1----:R-:W-:-:S04]  /*00d0*/  UISETP.NE.U32.AND UP0, UPT, UR4, URZ, UPT ;  /* 0x000000ff0400728c */ /* 0x002fc8000bf05070 */
[----:B------:R-:W-:-:S09]  /*00e0*/  UISETP.NE.AND.EX UP0, UPT, UR5, URZ, UPT, UP0 ;  /* 0x000000ff0500728c */ /* 0x000fd2000bf05300 */
[----:B------:R-:W-:Y:S05]  /*00f0*/  BRA.U !UP0, `(.L_x_1) ;  /* 0x0000000108147547 */ /* 0x000fea000b800000 */
[----:B------:R-:W1:Y:S01]  /*0100*/  LDC.64 R2, c[0x0][0x988] ;  /* 0x00026200ff027b82 */ /* 0x000e620000000a00 */
[----:B------:R-:W1:Y:S02]  /*0110*/  LDCU.64 UR4, c[0x0][0x358] ;  /* 0x00006b00ff0477ac */ /* 0x000e640008000a00 */
[----:B-1----:R1:W5:Y:S01]  /*0120*/  LDG.E R27, desc[UR4][R2.64] ;  /* 0x00000004021b7981 */ /* 0x002362000c1e1900 */
[----:B------:R-:W-:Y:S01]  /*0130*/  HFMA2 R55, -RZ, RZ, 0, 5.9604644775390625e-08 ;  /* 0x00000001ff377431 */ /* 0x000fe200000001ff */
[----:B------:R-:W-:Y:S05]  /*0140*/  BRA `(.L_x_0) ;  /* 0x00000000000c7947 */ /* 0x000fea0003800000 */
.L_x_1:
[----:B------:R-:W1:Y:S01]  /*0150*/  LDCU UR4, c[0x0][0x980] ;  /* 0x00013000ff0477ac */ /* 0x000e620008000800 */
[----:B------:R-:W-:Y:S01]  /*0160*/  HFMA2 R55, -RZ, RZ, 0, 5.9604644775390625e-08 ;  /* 0x00000001ff377431 */ /* 0x000fe200000001ff */
[----:B-1----:R-:W-:-:S07]  /*0170*/  MOV R27, UR4 ;  /* 0x00000004001b7c02 */ /* 0x002fce0008000f00 */
.L_x_0:
[----:B------:R-:W2:Y:S02]  /*0180*/  LDCU.64 UR4, c[0x0][0x9b0] ;  /* 0x00013600ff0477ac */ /* 0x000ea40008000a00 */
[----:B--2---:R-:W-:-:S04]  /*0190*/  UISETP.NE.U32.AND UP0, UPT, UR4, URZ, UPT ;  /* 0x000000ff0400728c */ /* 0x004fc8000bf05070 */
[----:B------:R-:W-:-:S09]  /*01a0*/  UISETP.NE.AND.EX UP0, UPT, UR5, URZ, UPT, UP0 ;  /* 0x000000ff0500728c */ /* 0x000fd2000bf05300 */
[----:B------:R-:W-:Y:S05]  /*01b0*/  BRA.U UP0, `(.L_x_2) ;  /* 0x0000000100287547 */ /* 0x000fea000b800000 */
[----:B------:R-:W2:Y:S02]  /*01c0*/  LDCU.64 UR4, c[0x0][0x9a8] ;  /* 0x00013500ff0477ac */ /* 0x000ea40008000a00 */
[----:B--2---:R-:W-:-:S04]  /*01d0*/  UISETP.NE.U32.AND UP0, UPT, UR4, URZ, UPT ;  /* 0x000000ff0400728c */ /* 0x004fc8000bf05070 */
[----:B------:R-:W-:-:S09]  /*01e0*/  UISETP.NE.AND.EX UP0, UPT, UR5, URZ, UPT, UP0 ;  /* 0x000000ff0500728c */ /* 0x000fd2000bf05300 */
[----:B------:R-:W-:Y:S05]  /*01f0*/  BRA.U !UP0, `(.L_x_3) ;  /* 0x0000000108107547 */ /* 0x000fea000b800000 */
[----:B------:R-:W2:Y:S01]  /*0200*/  LDC.64 R24, c[0x0][0x9a8] ;  /* 0x00026a00ff187b82 */ /* 0x000ea20000000a00 */
[----:B------:R-:W2:Y:S02]  /*0210*/  LDCU.64 UR4, c[0x0][0x358] ;  /* 0x00006b00ff0477ac */ /* 0x000ea40008000a00 */
[----:B--2---:R2:W5:Y:S01]  /*0220*/  LDG.E R24, desc[UR4][R24.64] ;  /* 0x0000000418187981 */ /* 0x004562000c1e1900 */
[----:B------:R-:W-:Y:S05]  /*0230*/  BRA `(.L_x_2) ;  /* 0x0000000000087947 */ /* 0x000fea0003800000 */
.L_x_3:
[----:B------:R-:W2:Y:S02]  /*0240*/  LDCU UR4, c[0x0][0x9a0] ;  /* 0x00013400ff0477ac */ /* 0x000ea40008000800 */
[----:B--2---:R-:W-:Y:S02]  /*0250*/  MOV R24, UR4 ;  /* 0x0000000400187c02 */ /* 0x004fe40008000f00 */
.L_x_2:
[----:B------:R-:W-:Y:S01]  /*0260*/  IMAD.U32 R0, RZ, RZ, UR18 ;  /* 0x00000012ff007e24 */ /* 0x000fe2000f8e00ff */
[----:B------:R-:W-:Y:S04]  /*0270*/  BSSY.RECONVERGENT B0, `(.L_x_4) ;  /* 0x000000c000007945 */ /* 0x000fe80003800200 */
[C---:B------:R-:W-:Y:S02]  /*0280*/  ISETP.NE.OR P1, PT, R0.reuse, 0x1, !P3 ;  /* 0x000000010000780c */ /* 0x040fe40005f25670 */
[----:B------:R-:W-:-:S11]  /*0290*/  ISETP.NE.OR P0, PT, R0, 0x3, !P3 ;  /* 0x000000030000780c */ /* 0x000fd60005f05670 */
[----:B------:R-:W-:Y:S05]  /*02a0*/  @P1 BRA `(.L_x_5) ;  /* 0x0000000000201947 */ /* 0x000fea0003800000 */
[----:B------:R-:W3:Y:S02]  /*02b0*/  LDCU.64 UR4, c[0x0][0x348] ;  /* 0x00006900ff0477ac */ /* 0x000ee40008000a00 */
[----:B---3--:R-:W-:Y:S02]  /*02c0*/  UIADD3 UR6, UP1, UPT, UR4, 0x80, URZ ;  /* 0x0000008004067890 */ /* 0x008fe4000ff3e0ff */
[----:B------:R-:W-:Y:S02]  /*02d0*/  UIADD3 UR4, UP0, UPT, UR4, 0x180, URZ ;  /* 0x0000018004047890 */ /* 0x000fe4000ff1e0ff */
[----:B------:R-:W-:Y:S02]  /*02e0*/  UIADD3.X UR7, UPT, UPT, URZ, UR5, URZ, UP1, !UPT ;  /* 0x00000005ff077290 */ /* 0x000fe40008ffe4ff */
[----:B------:R-:W-:-:S07]  /*02f0*/  UIADD3.X UR5, UPT, UPT, URZ, UR5, URZ, UP0, !UPT ;  /* 0x00000005ff057290 */ /* 0x000fce00087fe4ff */
[----:B------:R3:W-:Y:S02]  /*0300*/  UTMACCTL.PF [UR6] ;  /* 0x00000000060079b9 */ /* 0x0007e40008040000 */
[----:B------:R3:W-:Y:S02]  /*0310*/  UTMACCTL.PF [UR4] ;  /* 0x00000000040079b9 */ /* 0x0007e40008040000 */
[----:B---3--:R-:W-:Y:S01]  /*0320*/  NOP ;  /* 0x0000000000007918 */ /* 0x008fe20000000000 */
.L_x_5:
[----:B------:R-:W-:Y:S05]  /*0330*/  BSYNC.RECONVERGENT B0 ;  /* 0x0000000000007941 */ /* 0x000fea0003800200 */
.L_x_4:
[----:B------:R-:W-:Y:S04]  /*0340*/  BSSY.RECONVERGENT B0, `(.L_x_6) ;  /* 0x000000a000007945 */ /* 0x000fe80003800200 */
        /* <DEDUP_REMOVED lines=9> */
.L_x_7:
[----:B------:R-:W-:Y:S05]  /*03e0*/  BSYNC.RECONVERGENT B0 ;  /* 0x0000000000007941 */ /* 0x000fea0003800200 */
.L_x_6:
[----:B------:R-:W3:Y:S01]  /*03f0*/  LDCU.64 UR4, c[0x0][0x988] ;  /* 0x00013100ff0477ac */ /* 0x000ee20008000a00 */
[----:B------:R-:W-:Y:S02]  /*0400*/  UISETP.EQ.U32.AND UP2, UPT, UR8, URZ, UPT ;  /* 0x000000ff0800728c */ /* 0x000fe4000bf42070 */
[----:B------:R-:W-:Y:S02]  /*0410*/  UPLOP3.LUT UP3, UPT, UPT, UPT, UPT, 0x80, 0x8 ;  /* 0x000000000008789c */ /* 0x000fe40003f6f070 */
[----:B---3--:R-:W-:-:S04]  /*0420*/  UISETP.NE.U32.AND UP0, UPT, UR4, URZ, UPT ;  /* 0x000000ff0400728c */ /* 0x008fc8000bf05070 */
[----:B------:R-:W-:-:S04]  /*0430*/  UISETP.NE.AND.EX UP1, UPT, UR5, URZ, UPT, UP0 ;  /* 0x000000ff0500728c */ /* 0x000fc8000bf25300 */
[----:B------:R-:W-:-:S04]  /*0440*/  UISETP.EQ.OR.EX UP4, UPT, UR9, URZ, !UP1, UP2 ;  /* 0x000000ff0900728c */ /* 0x000fc8000cf82720 */
[----:B------:R-:W-:-:S06]  /*0450*/  UP2UR UR4, UPR, URZ, 0x10 ;  /* 0x00000010ff047883 */ /* 0x000fcc0008000000 */
[----:B------:R-:W-:Y:S01]  /*0460*/  MOV R59, UR4 ;  /* 0x00000004003b7c02 */ /* 0x000fe20008000f00 */
[----:B------:R-:W-:Y:S06]  /*0470*/  BRA.U !UP4, `(.L_x_8) ;  /* 0x000000010c207547 */ /* 0x000fec000b800000 */
[----:B------:R-:W-:Y:S01]  /*0480*/  UISETP.NE.U32.AND UP2, UPT, UR8, URZ, UPT ;  /* 0x000000ff0800728c */ /* 0x000fe2000bf45070 */
[----:B-----5:R-:W-:Y:S01]  /*0490*/  FSETP.NEU.AND P0, PT, R27, RZ, PT ;  /* 0x000000ff1b00720b */ /* 0x020fe20003f0d000 */
[----:B------:R-:W-:Y:S02]  /*04a0*/  USEL UR4, URZ, 0xffffffff, UP1 ;  /* 0xffffffffff047887 */ /* 0x000fe40008800000 */
[----:B------:R-:W-:-:S10]  /*04b0*/  UISETP.NE.AND.EX UP2, UPT, UR9, URZ, UPT, UP2 ;  /* 0x000000ff0900728c */ /* 0x000fd4000bf45320 */
[----:B------:R-:W-:Y:S01]  /*04c0*/  VOTEU.ANY UP0, P0 ;  /* 0x0000000000ff7886 */ /* 0x000fe20000000100 */
[----:B------:R-:W-:-:S04]  /*04d0*/  @!UP2 USEL UR4, URZ, 0xffffffff, UP0 ;  /* 0xffffffffff04a887 */ /* 0x000fc80008000000 */
[----:B------:R-:W-:-:S04]  /*04e0*/  ULOP3.LUT UR4, UR4, 0x1, URZ, 0xc0, !UPT ;  /* 0x0000000104047892 */ /* 0x000fc8000f8ec0ff */
[----:B------:R-:W-:-:S11]  /*04f0*/  UISETP.NE.U32.AND UP3, UPT, UR4, 0x1, UPT ;  /* 0x000000010400788c */ /* 0x000fd6000bf65070 */
.L_x_8:
[----:B-1----:R-:W1:Y:S01]  /*0500*/  SHFL.IDX PT, R2, R56, RZ, 0x1f ;  /* 0x00001fff38027589 */ /* 0x002e6200000e0000 */
[----:B------:R-:W-:-:S04]  /*0510*/  UISETP.NE.AND UP0, UPT, UR18, 0x2, UPT ;  /* 0x000000021200788c */ /* 0x000fc8000bf05270 */
[----:B------:R-:W-:Y:S01]  /*0520*/  USEL UR55, URZ, 0x1, UP0 ;  /* 0x00000001ff377887 */ /* 0x000fe20008000000 */
[----:B-1----:R-:W-:-:S13]  /*0530*/  ISETP.NE.AND P0, PT, R2, RZ, PT ;  /* 0x000000ff0200720c */ /* 0x002fda0003f05270 */
[----:B------:R-:W-:Y:S05]  /*0540*/  @P0 BRA `(.L_x_9) ;  /* 0x0000000000bc0947 */ /* 0x000fea0003800000 */
[----:B------:R-:W-:Y:S01]  /*0550*/  ELECT P0, URZ, PT ;  /* 0x0000000000ff782f */ /* 0x000fe20003800000 */
[----:B------:R-:W-:-:S12]  /*0560*/  BSSY.RECONVERGENT B0, `(.L_x_9) ;  /* 0x000002d000007945 */ /* 0x000fd80003800200 */
[----:B------:R-:W-:Y:S05]  /*0570*/  @!P0 BRA `(.L_x_10) ;  /* 0x0000000000ac8947 */ /* 0x000fea0003800000 */
[----:B------:R-:W1:Y:S01]  /*0580*/  S2UR UR4, SR_CgaCtaId ;  /* 0x00000000000479c3 */ /* 0x000e620000008800 */
[----:B------:R-:W-:Y:S01]  /*0590*/  UMOV UR5, 0x400 ;  /* 0x0000040000057882 */ /* 0x000fe20000000000 */
[----:B------:R-:W-:Y:S02]  /*05a0*/  UMOV UR6, 0x1 ;  /* 0x0000000100067882 */ /* 0x000fe40000000000 */
[----:B------:R-:W-:-:S04]  /*05b0*/  UIADD3 UR6, UPT, UPT, -UR6, 0x100000, URZ ;  /* 0x0010000006067890 */ /* 0x000fc8000fffe1ff */
[----:B------:R-:W-:Y:S02]  /*05c0*/  USHF.L.U32 UR7, UR6, 0xb, URZ ;  /* 0x0000000b06077899 */ /* 0x000fe400080006ff */
[----:B------:R-:W-:Y:S02]  /*05d0*/  USHF.L.U32 UR6, UR6, 0x1, URZ ;  /* 0x0000000106067899 */ /* 0x000fe400080006ff */
[----:B-1----:R-:W-:Y:S01]  /*05e0*/  ULEA UR4, UR4, UR5, 0x18 ;  /* 0x0000000504047291 */ /* 0x002fe2000f8ec0ff */
[----:B------:R-:W1:Y:S11]  /*05f0*/  FENCE.VIEW.ASYNC.S ;  /* 0x00000000000073c6 */ /* 0x000e760000000000 */
[----:B-1----:R1:W3:Y:S01]  /*0600*/  SYNCS.EXCH.64 URZ, [UR4], UR6 ;  /* 0x0000000604ff75b2 */ /* 0x0022e20008000100 */
[----:B------:R1:W4:Y:S01]  /*0610*/  SYNCS.EXCH.64 URZ, [UR4+0x88], UR6 ;  /* 0x0000880604ff75b2 */ /* 0x0003220008000100 */
[----:B------:R1:W1:Y:S01]  /*0620*/  SYNCS.EXCH.64 URZ, [UR4+0x8], UR6 ;  /* 0x0000080604ff75b2 */ /* 0x0002620008000100 */
        /* <DEDUP_REMOVED lines=31> */
[----:B---34-:R-:W-:Y:S01]  /*0820*/  NOP ;  /* 0x0000000000007918 */ /* 0x018fe20000000000 */
.L_x_10:
[----:B-1----:R-:W-:Y:S05]  /*0830*/  BSYNC.RECONVERGENT B0 ;  /* 0x0000000000007941 */ /* 0x002fea0003800200 */
.L_x_9:
[----:B------:R-:W1:Y:S01]  /*0840*/  SHFL.IDX PT, R2, R56, RZ, 0x1f ;  /* 0x00001fff38027589 */ /* 0x000e6200000e0000 */
[----:B------:R-:W-:Y:S01]  /*0850*/  NOP ;  /* 0x0000000000007918 */ /* 0x000fe20000000000 */
[----:B-1----:R-:W-:-:S13]  /*0860*/  ISETP.NE.AND P0, PT, R2, 0x1, PT ;  /* 0x000000010200780c */ /* 0x002fda0003f05270 */
[----:B------:R-:W-:Y:S05]  /*0870*/  @P0 BRA `(.L_x_11) ;  /* 0x0000000000580947 */ /* 0x000fea0003800000 */
[----:B------:R-:W1:Y:S01]  /*0880*/  S2UR UR4, SR_CgaCtaId ;  /* 0x00000000000479c3 */ /* 0x000e620000008800 */
[----:B------:R-:W-:Y:S01]  /*0890*/  UMOV UR5, 0x400 ;  /* 0x0000040000057882 */ /* 0x000fe20000000000 */
[----:B------:R-:W-:Y:S01]  /*08a0*/  UMOV UR8, 0x20 ;  /* 0x0000002000087882 */ /* 0x000fe20000000000 */
[----:B------:R-:W-:Y:S01]  /*08b0*/  UMOV UR6, 0x80 ;  /* 0x0000008000067882 */ /* 0x000fe20000000000 */
[----:B------:R-:W-:-:S04]  /*08c0*/  UIADD3 UR8, UPT, UPT, -UR8, 0x100000, URZ ;  /* 0x0010000008087890 */ /* 0x000fc8000fffe1ff */
[----:B------:R-:W-:Y:S02]  /*08d0*/  USHF.L.U32 UR9, UR8, 0xb, URZ ;  /* 0x0000000b08097899 */ /* 0x000fe400080006ff */
[----:B------:R-:W-:Y:S02]  /*08e0*/  USHF.L.U32 UR8, UR8, 0x1, URZ ;  /* 0x0000000108087899 */ /* 0x000fe400080006ff */
[----:B------:R-:W-:-:S04]  /*08f0*/  UIADD3 UR6, UPT, UPT, -UR6, 0x100000, URZ ;  /* 0x0010000006067890 */ /* 0x000fc8000fffe1ff */
[----:B------:R-:W-:Y:S02]  /*0900*/  USHF.L.U32 UR7, UR6, 0xb, URZ ;  /* 0x0000000b06077899 */ /* 0x000fe400080006ff */
[----:B------:R-:W-:Y:S01]  /*0910*/  USHF.L.U32 UR6, UR6, 0x1, URZ ;  /* 0x0000000106067899 */ /* 0x000fe200080006ff */
[----:B------:R-:W-:Y:S01]  /*0920*/  ELECT P0, URZ, PT ;  /* 0x0000000000ff782f */ /* 0x000fe20003800000 */
[----:B-1----:R-:W-:Y:S01]  /*0930*/  ULEA UR4, UR4, UR5, 0x18 ;  /* 0x0000000504047291 */ /* 0x002fe2000f8ec0ff */
[----:B------:R-:W1:Y:S11]  /*0940*/  FENCE.VIEW.ASYNC.S ;  /* 0x00000000000073c6 */ /* 0x000e760000000000 */
[----:B-1----:R1:W3:Y:S01]  /*0950*/  SYNCS.EXCH.64 URZ, [UR4+0x110], UR8 ;  /* 0x0001100804ff75b2 */ /* 0x0022e20008000100 */
[----:B------:R1:W4:Y:S01]  /*0960*/  SYNCS.EXCH.64 URZ, [UR4+0x130], UR6 ;  /* 0x0001300604ff75b2 */ /* 0x0003220008000100 */
[----:B------:R1:W1:Y:S01]  /*0970*/  SYNCS.EXCH.64 URZ, [UR4+0x118], UR8 ;  /* 0x0001180804ff75b2 */ /* 0x0002620008000100 */
[----:B------:R1:W1:Y:S01]  /*0980*/  SYNCS.EXCH.64 URZ, [UR4+0x138], UR6 ;  /* 0x0001380604ff75b2 */ /* 0x0002620008000100 */
[----:B------:R1:W1:Y:S01]  /*0990*/  SYNCS.EXCH.64 URZ, [UR4+0x120], UR8 ;  /* 0x0001200804ff75b2 */ /* 0x0002620008000100 */
[----:B------:R1:W1:Y:S01]  /*09a0*/  SYNCS.EXCH.64 URZ, [UR4+0x140], UR6 ;  /* 0x0001400604ff75b2 */ /* 0x0002620008000100 */
[----:B------:R1:W1:Y:S01]  /*09b0*/  SYNCS.EXCH.64 URZ, [UR4+0x128], UR8 ;  /* 0x0001280804ff75b2 */ /* 0x0002620008000100 */
[----:B------:R1:W1:Y:S01]  /*09c0*/  SYNCS.EXCH.64 URZ, [UR4+0x148], UR6 ;  /* 0x0001480604ff75b2 */ /* 0x0002620008000100 */
[----:B------:R-:W-:Y:S01]  /*09d0*/  NOP ;  /* 0x0000000000007918 */ /* 0x000fe20000000000 */
.L_x_11:
[----:B------:R-:W2:Y:S01]  /*09e0*/  SHFL.IDX PT, R2, R56, RZ, 0x1f ;  /* 0x00001fff38027589 */ /* 0x000ea200000e0000 */
[----:B------:R-:W-:Y:S01]  /*09f0*/  NOP ;  /* 0x0000000000007918 */ /* 0x000fe20000000000 */
[----:B--2---:R-:W-:-:S13]  /*0a00*/  ISETP.NE.AND P0, PT, R2, 0x3, PT ;  /* 0x000000030200780c */ /* 0x004fda0003f05270 */
[----:B------:R-:W-:Y:S05]  /*0a10*/  @P0 BRA `(.L_x_12) ;  /* 0x0000000000300947 */ /* 0x000fea0003800000 */
[----:B-1----:R-:W1:Y:S01]  /*0a20*/  S2UR UR4, SR_CgaCtaId ;  /* 0x00000000000479c3 */ /* 0x002e620000008800 */
[----:B------:R-:W-:Y:S01]  /*0a30*/  UMOV UR6, 0x400 ;  /* 0x0000040000067882 */ /* 0x000fe20000000000 */
[----:B------:R-:W-:Y:S01]  /*0a40*/  UMOV UR5, 0x20 ;  /* 0x0000002000057882 */ /* 0x000fe20000000000 */
[----:B------:R-:W-:Y:S01]  /*0a50*/  ELECT P0, URZ, PT ;  /* 0x0000000000ff782f */ /* 0x000fe20003800000 */
[----:B-1----:R-:W-:Y:S02]  /*0a60*/  ULEA UR6, UR4, UR6, 0x18 ;  /* 0x0000000604067291 */ /* 0x002fe4000f8ec0ff */
[----:B------:R-:W-:-:S04]  /*0a70*/  UIADD3 UR4, UPT, UPT, -UR5, 0x100000, URZ ;  /* 0x0010000005047890 */ /* 0x000fc8000fffe1ff */
[----:B------:R-:W-:Y:S02]  /*0a80*/  USHF.L.U32 UR5, UR4, 0xb, URZ ;  /* 0x0000000b04057899 */ /* 0x000fe400080006ff */
[----:B------:R-:W-:Y:S01]  /*0a90*/  USHF.L.U32 UR4, UR4, 0x1, URZ ;  /* 0x0000000104047899 */ /* 0x000fe200080006ff */
[----:B------:R-:W1:Y:S11]  /*0aa0*/  FENCE.VIEW.ASYNC.S ;  /* 0x00000000000073c6 */ /* 0x000e760000000000 */
[----:B-1----:R2:W1:Y:S01]  /*0ab0*/  SYNCS.EXCH.64 URZ, [UR6+0x150], UR4 ;  /* 0x0001500406ff75b2 */ /* 0x0024620008000100 */
[----:B------:R2:W1:Y:S02]  /*0ac0*/  SYNCS.EXCH.64 URZ, [UR6+0x158], UR4 ;  /* 0x0001580406ff75b2 */ /* 0x0004640008000100 */
[----:B--2---:R-:W-:Y:S01]  /*0ad0*/  NOP ;  /* 0x0000000000007918 */ /* 0x004fe20000000000 */
.L_x_12:
[----:B------:R-:W2:Y:S01]  /*0ae0*/  SHFL.IDX PT, R2, R56, RZ, 0x1f ;  /* 0x00001fff38027589 */ /* 0x000ea200000e0000 */
[----:B------:R-:W-:Y:S01]  /*0af0*/  NOP ;  /* 0x0000000000007918 */ /* 0x000fe20000000000 */
[----:B--2---:R-:W-:-:S13]  /*0b00*/  ISETP.NE.AND P0, PT, R2, 0x4, PT ;  /* 0x000000040200780c */ /* 0x004fda0003f05270 */
[----:B------:R-:W-:Y:S05]  /*0b10*/  @P0 BRA `(.L_x_13) ;  /* 0x0000000000440947 */ /* 0x000fea0003800000 */
[----:B-1----:R-:W1:Y:S01]  /*0b20*/  S2UR UR6, SR_CgaCtaId ;  /* 0x00000000000679c3 */ /* 0x002e620000008800 */
[----:B------:R-:W-:Y:S01]  /*0b30*/  UMOV UR4, 0x100 ;  /* 0x0000010000047882 */ /* 0x000fe20000000000 */
[----:B------:R-:W-:Y:S01]  /*0b40*/  UMOV UR5, 0x400 ;  /* 0x0000040000057882 */ /* 0x000fe20000000000 */
[----:B------:R-:W-:Y:S01]  /*0b50*/  USEL UR4, UR4, 0xe0, UP3 ;  /* 0x000000e004047887 */ /* 0x000fe20009800000 */
[----:B------:R-:W-:Y:S01]  /*0b60*/  UMOV UR8, 0x1 ;  /* 0x0000000100087882 */ /* 0x000fe20000000000 */
[----:B------:R-:W-:Y:S01]  /*0b70*/  ELECT P0, URZ, PT ;  /* 0x0000000000ff782f */ /* 0x000fe20003800000 */
[----:B------:R-:W-:-:S04]  /*0b80*/  UIADD3 UR8, UPT, UPT, -UR8, 0x100000, URZ ;  /* 0x0010000008087890 */ /* 0x000fc8000fffe1ff */
[----:B------:R-:W-:Y:S02]  /*0b90*/  USHF.L.U32 UR9, UR8, 0xb, URZ ;  /* 0x0000000b08097899 */ /* 0x000fe400080006ff */
[----:B------:R-:W-:Y:S02]  /*0ba0*/  USHF.L.U32 UR8, UR8, 0x1, URZ ;  /* 0x0000000108087899 */ /* 0x000fe400080006ff */
[----:B-1----:R-:W-:Y:S02]  /*0bb0*/  ULEA UR6, UR6, UR5, 0x18 ;  /* 0x0000000506067291 */ /* 0x002fe4000f8ec0ff */
[----:B------:R-:W-:-:S04]  /*0bc0*/  UIADD3 UR4, UPT, UPT, -UR4, 0x100000, URZ ;  /* 0x0010000004047890 */ /* 0x000fc8000fffe1ff */
[----:B------:R-:W-:Y:S02]  /*0bd0*/  USHF.L.U32 UR5, UR4, 0xb, URZ ;  /* 0x0000000b04057899 */ /* 0x000fe400080006ff */
[----:B------:R-:W-:Y:S01]  /*0be0*/  USHF.L.U32 UR4, UR4, 0x1, URZ ;  /* 0x0000000104047899 */ /* 0x000fe200080006ff */
[----:B------:R-:W1:Y:S03]  /*0bf0*/  FENCE.VIEW.ASYNC.S ;  /* 0x00000000000073c6 */ /* 0x000e660000000000 */
[----:B-1----:R2:W1:Y:S08]  /*0c00*/  SYNCS.EXCH.64 URZ, [UR6+0x160], UR8 ;  /* 0x0001600806ff75b2 */ /* 0x0024700008000100 */
[----:B------:R2:W1:Y:S02]  /*0c10*/  SYNCS.EXCH.64 URZ, [UR6+0x168], UR4 ;  /* 0x0001680406ff75b2 */ /* 0x0004640008000100 */
[----:B--2---:R-:W-:Y:S01]  /*0c20*/  NOP ;  /* 0x0000000000007918 */ /* 0x004fe20000000000 */
.L_x_13:
[----:B------:R-:W2:Y:S01]  /*0c30*/  SHFL.IDX PT, R2, R56, RZ, 0x1f ;  /* 0x00001fff38027589 */ /* 0x000ea200000e0000 */
[----:B------:R-:W1:Y:S01]  /*0c40*/  S2UR UR28, SR_CTAID.X ;  /* 0x00000000001c79c3 */ /* 0x000e620000002500 */
[----:B------:R-:W-:-:S07]  /*0c50*/  NOP ;  /* 0x0000000000007918 */ /* 0x000fce0000000000 */
[----:B------:R-:W1:Y:S01]  /*0c60*/  S2UR UR21, SR_CTAID.Y ;  /* 0x00000000001579c3 */ /* 0x000e620000002600 */
[----:B--2---:R-:W-:-:S13]  /*0c70*/  ISETP.NE.AND P0, PT, R2, 0x5, PT ;  /* 0x000000050200780c */ /* 0x004fda0003f05270 */
[----:B-1----:R-:W-:Y:S05]  /*0c80*/  @P0 BRA `(.L_x_14) ;  /* 0x0000000000480947 */ /* 0x002fea0003800000 */
        /* <DEDUP_REMOVED lines=13> */
[----:B-1----:R1:W2:Y:S01]  /*0d60*/  SYNCS.EXCH.64 URZ, [UR4+0x170], UR8 ;  /* 0x0001700804ff75b2 */ /* 0x0022a20008000100 */
[----:B------:R1:W1:Y:S01]  /*0d70*/  SYNCS.EXCH.64 URZ, [UR4+0x180], UR6 ;  /* 0x0001800604ff75b2 */ /* 0x0002620008000100 */
[----:B------:R1:W1:Y:S01]  /*0d80*/  SYNCS.EXCH.64 URZ, [UR4+0x178], UR8 ;  /* 0x0001780804ff75b2 */ /* 0x0002620008000100 */
[----:B------:R1:W1:Y:S01]  /*0d90*/  SYNCS.EXCH.64 URZ, [UR4+0x188], UR6 ;  /* 0x0001880604ff75b2 */ /* 0x0002620008000100 */
[----:B------:R-:W-:Y:S01]  /*0da0*/  NOP ;  /* 0x0000000000007918 */ /* 0x000fe20000000000 */
.L_x_14:
[----:B------:R-:W-:-:S05]  /*0db0*/  CS2R.32 R49, SR_CgaSize ;  /* 0x0000000000317805 */ /* 0x000fca0000008a00 */
[----:B------:R-:W-:-:S05]  /*0dc0*/  IMAD R49, R49, -0xa0, RZ ;  /* 0xffffff6031317824 */ /* 0x000fca00078e02ff */
[----:B------:R-:W-:-:S14]  /*0dd0*/  R2UR UR5, R49 ;  /* 0x00000000310572ca */ /* 0x000fdc00000e0000 */
[----:B------:R-:W3:Y:S01]  /*0de0*/  LDCU UR5, c[0x0][UR5+0x2b0] ;  /* 0x00005600050577ac */ /* 0x000ee20008000800 */
[----:B------:R-:W-:Y:S02]  /*0df0*/  I2FP.F32.U32 R49, UR28 ;  /* 0x0000001c00317c45 */ /* 0x000fe40008201000 */
[----:B------:R-:W-:-:S05]  /*0e00*/  CS2R.32 R3, SR_CgaSize ;  /* 0x0000000000037805 */ /* 0x000fca0000008a00 */
[----:B------:R-:W-:-:S06]  /*0e10*/  IMAD R3, R3, -0xa0, RZ ;  /* 0xffffff6003037824 */ /* 0x000fcc00078e02ff */
[----:B------:R-:W4:Y:S01]  /*0e20*/  LDC R3, c[0x0][R3+0x2a0] ;  /* 0x0000a80003037b82 */ /* 0x000f220000000800 */
[----:B------:R-:W-:Y:S02]  /*0e30*/  I2FP.F32.U32 R48, UR21 ;  /* 0x0000001500307c45 */ /* 0x000fe40008201000 */
[----:B------:R-:W-:-:S05]  /*0e40*/  CS2R.32 R2, SR_CgaSize ;  /* 0x0000000000027805 */ /* 0x000fca0000008a00 */
[----:B------:R-:W-:-:S05]  /*0e50*/  IMAD R2, R2, -0xa0, RZ ;  /* 0xffffff6002027824 */ /* 0x000fca00078e02ff */
[----:B-1----:R-:W-:-:S14]  /*0e60*/  R2UR UR4, R2 ;  /* 0x00000000020472ca */ /* 0x002fdc00000e0000 */
[----:B------:R-:W1:Y:S01]  /*0e70*/  LDCU UR4, c[0x0][UR4+0x2b4] ;  /* 0x00005680040477ac */ /* 0x000e620008000800 */
[----:B------:R-:W-:Y:S01]  /*0e80*/  NOP ;  /* 0x0000000000007918 */ /* 0x000fe20000000000 */
[----:B------:R-:W2:Y:S01]  /*0e90*/  LDCU UR19, c[0x0][0xc24] ;  /* 0x00018480ff1377ac */ /* 0x000ea20008000800 */
[----:B------:R-:W-:-:S05]  /*0ea0*/  CS2R.32 R2, SR_CgaSize ;  /* 0x0000000000027805 */ /* 0x000fca0000008a00 */
[----:B------:R-:W-:-:S06]  /*0eb0*/  IMAD R2, R2, -0xa0, RZ ;  /* 0xffffff6002027824 */ /* 0x000fcc00078e02ff */
[----:B------:R-:W4:Y:S01]  /*0ec0*/  LDC R2, c[0x0][R2+0x2a4] ;  /* 0x0000a90002027b82 */ /* 0x000f220000000800 */
[----:B---3--:R-:W-:-:S07]  /*0ed0*/  FMUL R49, R49, UR5 ;  /* 0x0000000531317c20 */ /* 0x008fce0008400000 */
[----:B------:R-:W3:Y:S01]  /*0ee0*/  S2UR UR50, SR_CTAID.Z ;  /* 0x00000000003279c3 */ /* 0x000ee20000002700 */
[----:B-1----:R-:W-:Y:S01]  /*0ef0*/  FMUL R48, R48, UR4 ;  /* 0x0000000430307c20 */ /* 0x002fe20008400000 */
[----:B------:R-:W1:Y:S01]  /*0f00*/  F2I.U32.TRUNC.NTZ R49, R49 ;  /* 0x0000003100317305 */ /* 0x000e62000020f000 */
[----:B--2---:R-:W-:-:S07]  /*0f10*/  UISETP.GE.AND UP0, UPT, UR19, 0x1, UPT ;  /* 0x000000011300788c */ /* 0x004fce000bf06270 */
[----:B------:R-:W2:Y:S01]  /*0f20*/  F2I.U32.TRUNC.NTZ R48, R48 ;  /* 0x0000003000307305 */ /* 0x000ea2000020f000 */
[----:B-1----:R-:W-:-:S05]  /*0f30*/  IADD3 R49, PT, PT, -R49, RZ, RZ ;  /* 0x000000ff31317210 */ /* 0x002fca0007ffe1ff */
[----:B----4-:R-:W-:Y:S01]  /*0f40*/  IMAD R49, R3, R49, UR28 ;  /* 0x0000001c03317e24 */ /* 0x010fe2000f8e0231 */
[----:B--2---:R-:W-:-:S05]  /*0f50*/  IADD3 R48, PT, PT, -R48, RZ, RZ ;  /* 0x000000ff30307210 */ /* 0x004fca0007ffe1ff */
[----:B------:R-:W-:Y:S01]  /*0f60*/  IMAD R48, R2, R48, UR21 ;  /* 0x0000001502307e24 */ /* 0x000fe2000f8e0230 */
[----:B------:R-:W-:Y:S06]  /*0f70*/  BAR.SYNC.DEFER_BLOCKING 0x0 ;  /* 0x0000000000007b1d */ /* 0x000fec0000010000 */
[----:B---3--:R-:W-:Y:S05]  /*0f80*/  BRA.U !UP0, `(.L_x_15) ;  /* 0x0000000108d47547 */ /* 0x008fea000b800000 */
[----:B------:R-:W1:Y:S01]  /*0f90*/  LDCU.128 UR24, c[0x0][0xc10] ;  /* 0x00018200ff1877ac */ /* 0x000e620008000c00 */
[----:B------:R-:W2:Y:S01]  /*0fa0*/  LDCU UR6, c[0x0][0x370] ;  /* 0x00006e00ff0677ac */ /* 0x000ea20008000800 */
[----:B------:R-:W3:Y:S01]  /*0fb0*/  LDCU UR4, c[0x0][0x374] ;  /* 0x00006e80ff0477ac */ /* 0x000ee20008000800 */
[----:B------:R-:W4:Y:S01]  /*0fc0*/  LDCU UR20, c[0x0][0xc0c] ;  /* 0x00018180ff1477ac */ /* 0x000f220008000800 */
[----:B------:R-:W4:Y:S01]  /*0fd0*/  LDCU UR5, c[0x0][0xc20] ;  /* 0x00018400ff0577ac */ /* 0x000f220008000800 */
[----:B------:R-:W4:Y:S01]  /*0fe0*/  LDCU.64 UR16, c[0x0][0xc28] ;  /* 0x00018500ff1077ac */ /* 0x000f220008000a00 */
[----:B-1----:R-:W-:Y:S02]  /*0ff0*/  UISETP.NE.AND UP0, UPT, UR26, 0x1, UPT ;  /* 0x000000011a00788c */ /* 0x002fe4000bf05270 */
[----:B---3--:R-:W-:Y:S02]  /*1000*/  UIMAD.WIDE.U32 UR8, UR4, UR27, URZ ;  /* 0x0000001b040872a5 */ /* 0x008fe4000f8e00ff */
[----:B--2---:R-:W-:-:S02]  /*1010*/  UIMAD.WIDE.U32 UR10, UR6, UR24, URZ ;  /* 0x00000018060a72a5 */ /* 0x004fc4000f8e00ff */
[----:B----4-:R-:W-:Y:S02]  /*1020*/  UISETP.NE.AND UP2, UPT, UR20, 0x1, UPT ;  /* 0x000000011400788c */ /* 0x010fe4000bf45270 */
[----:B------:R-:W-:Y:S01]  /*1030*/  UISETP.NE.AND UP4, UPT, UR19, 0x1, UPT ;  /* 0x000000011300788c */ /* 0x000fe2000bf85270 */
[----:B------:R-:W-:Y:S02]  /*1040*/  UMOV UR8, UR9 ;  /* 0x0000000900087c82 */ /* 0x000fe40008000000 */
[----:B------:R-:W-:Y:S01]  /*1050*/  UMOV UR10, UR11 ;  /* 0x0000000b000a7c82 */ /* 0x000fe20008000000 */
[----:B------:R-:W-:Y:S02]  /*1060*/  @UP0 USHF.R.U32.HI UR4, URZ, UR5, UR8 ;  /* 0x00000005ff040299 */ /* 0x000fe40008011608 */
[----:B------:R-:W-:Y:S02]  /*1070*/  UIMAD.WIDE.U32 UR12, UR21, UR27, URZ ;  /* 0x0000001b150c72a5 */ /* 0x000fe4000f8e00ff */
[----:B------:R-:W-:-:S02]  /*1080*/  UIMAD.WIDE.U32 UR8, UR4, UR16, URZ ;  /* 0x00000010040872a5 */ /* 0x000fc4000f8e00ff */
[----:B------:R-:W-:Y:S02]  /*1090*/  @UP2 USHF.R.U32.HI UR6, URZ, UR25, UR10 ;  /* 0x00000019ff062299 */ /* 0x000fe4000801160a */
[----:B------:R-:W-:Y:S02]  /*10a0*/  UIMAD.WIDE.U32 UR14, UR28, UR24, URZ ;  /* 0x000000181c0e72a5 */ /* 0x000fe4000f8e00ff */
[----:B------:R-:W-:Y:S01]  /*10b0*/  UIMAD.WIDE.U32 UR10, UR6, UR16, URZ ;  /* 0x00000010060a72a5 */ /* 0x000fe2000f8e00ff */
[----:B------:R-:W-:Y:S01]  /*10c0*/  UMOV UR12, UR13 ;  /* 0x0000000d000c7c82 */ /* 0x000fe20008000000 */
[----:B------:R-:W-:Y:S01]  /*10d0*/  UMOV UR8, UR9 ;  /* 0x0000000900087c82 */ /* 0x000fe20008000000 */
[----:B------:R-:W-:Y:S02]  /*10e0*/  USHF.R.U32.HI UR12, URZ, UR5, UR12 ;  /* 0x00000005ff0c7299 */ /* 0x000fe4000801160c */
[----:B------:R-:W-:Y:S01]  /*10f0*/  @UP4 USHF.R.U32.HI UR4, URZ, UR17, UR8 ;  /* 0x00000011ff044299 */ /* 0x000fe20008011608 */
[----:B------:R-:W-:Y:S01]  /*1100*/  UMOV UR14, UR15 ;  /* 0x0000000f000e7c82 */ /* 0x000fe20008000000 */
[----:B------:R-:W-:Y:S01]  /*1110*/  UMOV UR10, UR11 ;  /* 0x0000000b000a7c82 */ /* 0x000fe20008000000 */
[----:B------:R-:W-:-:S02]  /*1120*/  USHF.R.U32.HI UR14, URZ, UR25, UR14 ;  /* 0x00000019ff0e7299 */ /* 0x000fc4000801160e */
[----:B------:R-:W-:Y:S02]  /*1130*/  USEL UR5, UR21, UR12, !UP0 ;  /* 0x0000000c15057287 */ /* 0x000fe4000c000000 */
[----:B------:R-:W-:Y:S02]  /*1140*/  @UP4 USHF.R.U32.HI UR6, URZ, UR17, UR10 ;  /* 0x00000011ff064299 */ /* 0x000fe4000801160a */
[----:B------:R-:W-:Y:S02]  /*1150*/  UIMAD UR7, UR4, UR19, URZ ;  /* 0x00000013040772a4 */ /* 0x000fe4000f8e02ff */
[----:B------:R-:W-:Y:S02]  /*1160*/  USEL UR4, UR28, UR14, !UP2 ;  /* 0x0000000e1c047287 */ /* 0x000fe4000d000000 */
[----:B------:R-:W-:Y:S02]  /*1170*/  UIMAD UR10, UR6, UR19, URZ ;  /* 0x00000013060a72a4 */ /* 0x000fe4000f8e02ff */
[----:B------:R-:W-:-:S02]  /*1180*/  UISETP.GE.AND UP0, UPT, UR5, UR7, UPT ;  /* 0x000000070500728c */ /* 0x000fc4000bf06270 */
[----:B------:R-:W-:Y:S02]  /*1190*/  UIMAD.WIDE.U32 UR8, UR5, UR16, URZ ;  /* 0x00000010050872a5 */ /* 0x000fe4000f8e00ff */
[----:B------:R-:W-:Y:S02]  /*11a0*/  UISETP.GE.OR UP0, UPT, UR4, UR10, UP0 ;  /* 0x0000000a0400728c */ /* 0x000fe40008706670 */
[----:B------:R-:W-:Y:S02]  /*11b0*/  UIMAD.WIDE.U32 UR10, UR4, UR16, URZ ;  /* 0x00000010040a72a5 */ /* 0x000fe4000f8e00ff */
[----:B------:R-:W-:Y:S01]  /*11c0*/  UIADD3 UR10, UPT, UPT, -UR4, URZ, URZ ;  /* 0x000000ff040a7290 */ /* 0x000fe2000fffe1ff */
[----:B------:R-:W-:Y:S01]  /*11d0*/  UMOV UR8, UR9 ;  /* 0x0000000900087c82 */ /* 0x000fe20008000000 */
[----:B------:R-:W-:Y:S02]  /*11e0*/  UIADD3 UR9, UPT, UPT, -UR5, URZ, URZ ;  /* 0x000000ff05097290 */ /* 0x000fe4000fffe1ff */
[----:B------:R-:W-:-:S03]  /*11f0*/  USHF.R.U32.HI UR8, URZ, UR17, UR8 ;  /* 0x00000011ff087299 */ /* 0x000fc60008011608 */
[----:B------:R-:W-:Y:S01]  /*1200*/  @!UP0 UMOV UR7, UR11 ;  /* 0x0000000b00078c82 */ /* 0x000fe20008000000 */
[----:B------:R-:W-:Y:S02]  /*1210*/  UIMAD UR21, UR26, UR9, UR21 ;  /* 0x000000091a1572a4 */ /* 0x000fe4000f8e0215 */
[----:B------:R-:W-:Y:S02]  /*1220*/  USEL UR8, UR5, UR8, !UP4 ;  /* 0x0000000805087287 */ /* 0x000fe4000e000000 */
[----:B------:R-:W-:Y:S02]  /*1230*/  @!UP0 USHF.R.U32.HI UR7, URZ, UR17, UR7 ;  /* 0x00000011ff078299 */ /* 0x000fe40008011607 */
[----:B------:R-:W-:Y:S02]  /*1240*/  UIADD3 UR9, UPT, UPT, -UR8, URZ, URZ ;  /* 0x000000ff08097290 */ /* 0x000fe4000fffe1ff */
[----:B------:R-:W-:Y:S02]  /*1250*/  @!UP0 USEL UR7, UR4, UR7, !UP4 ;  /* 0x0000000704078287 */ /* 0x000fe4000e000000 */
[----:B------:R-:W-:-:S02]  /*1260*/  UIMAD UR9, UR19, UR9, UR5 ;  /* 0x00000009130972a4 */ /* 0x000fc4000f8e0205 */
[----:B------:R-:W-:Y:S02]  /*1270*/  @!UP0 UIADD3 UR8, UPT, UPT, UR8, -UR7, URZ ;  /* 0x8000000708088290 */ /* 0x000fe4000fffe0ff */
[----:B------:R-:W-:Y:S02]  /*1280*/  @!UP0 UIMAD UR7, UR9, UR6, UR7 ;  /* 0x00000006090782a4 */ /* 0x000fe4000f8e0207 */
[----:B------:R-:W-:Y:S02]  /*1290*/  @!UP0 UIMAD UR5, UR8, UR19, UR4 ;  /* 0x00000013080582a4 */ /* 0x000fe4000f8e0204 */
[----:B------:R-:W-:Y:S02]  /*12a0*/  UIMAD UR6, UR20, UR10, UR28 ;  /* 0x0000000a140672a4 */ /* 0x000fe4000f8e021c */
[----:B------:R-:W-:Y:S01]  /*12b0*/  UIMAD UR21, UR5, UR26, UR21 ;  /* 0x0000001a051572a4 */ /* 0x000fe2000f8e0215 */
[----:B------:R-:W-:Y:S02]  /*12c0*/  @!UP0 UMOV UR4, UR7 ;  /* 0x0000000700048c82 */ /* 0x000fe40008000000 */
[----:B------:R-:W-:-:S12]  /*12d0*/  UIMAD UR28, UR4, UR20, UR6 ;  /* 0x00000014041c72a4 */ /* 0x000fd8000f8e0206 */
.L_x_15:
[----:B------:R-:W1:Y:S02]  /*12e0*/  LDCU UR4, c[0x0][0xc30] ;  /* 0x00018600ff0477ac */ /* 0x000e640008000800 */
[----:B-1----:R-:W-:-:S09]  /*12f0*/  UISETP.NE.AND UP0, UPT, UR4, 0x1, UPT ;  /* 0x000000010400788c */ /* 0x002fd2000bf05270 */
[----:B------:R-:W-:Y:S05]  /*1300*/  BRA.U UP0, `(.L_x_16) ;  /* 0x0000000100447547 */ /* 0x000fea000b800000 */
[----:B------:R-:W1:Y:S01]  /*1310*/  LDCU.128 UR8, c[0x0][0xc10] ;  /* 0x00018200ff0877ac */ /* 0x000e620008000c00 */
[----:B------:R-:W2:Y:S01]  /*1320*/  LDCU UR12, c[0x0][0xc0c] ;  /* 0x00018180ff0c77ac */ /* 0x000ea20008000800 */
[----:B------:R-:W3:Y:S01]  /*1330*/  LDCU UR13, c[0x0][0xc20] ;  /* 0x00018400ff0d77ac */ /* 0x000ee20008000800 */
[----:B-1----:R-:W-:Y:S02]  /*1340*/  UIMAD.WIDE.U32 UR6, UR28, UR8, URZ ;  /* 0x000000081c0672a5 */ /* 0x002fe4000f8e00ff */
[----:B------:R-:W-:Y:S02]  /*1350*/  UIMAD.WIDE.U32 UR4, UR21, UR11, URZ ;  /* 0x0000000b150472a5 */ /* 0x000fe4000f8e00ff */
[----:B--2---:R-:W-:Y:S02]  /*1360*/  UISETP.NE.AND UP2, UPT, UR12, 0x1, UPT ;  /* 0x000000010c00788c */ /* 0x004fe4000bf45270 */
[----:B------:R-:W-:Y:S01]  /*1370*/  UISETP.NE.AND UP0, UPT, UR10, 0x1, UPT ;  /* 0x000000010a00788c */ /* 0x000fe2000bf05270 */
[----:B------:R-:W-:-:S02]  /*1380*/  UMOV UR6, UR7 ;  /* 0x0000000700067c82 */ /* 0x000fc40008000000 */
[----:B------:R-:W-:Y:S01]  /*1390*/  UMOV UR4, UR5 ;  /* 0x0000000500047c82 */ /* 0x000fe20008000000 */
[----:B------:R-:W-:Y:S02]  /*13a0*/  USHF.R.U32.HI UR6, URZ, UR9, UR6 ;  /* 0x00000009ff067299 */ /* 0x000fe40008011606 */
[----:B---3--:R-:W-:Y:S02]  /*13b0*/  USHF.R.U32.HI UR4, URZ, UR13, UR4 ;  /* 0x0000000dff047299 */ /* 0x008fe40008011604 */
[----:B------:R-:W-:Y:S02]  /*13c0*/  USEL UR5, UR28, UR6, !UP2 ;  /* 0x000000061c057287 */ /* 0x000fe4000d000000 */
[----:B------:R-:W-:-:S04]  /*13d0*/  USEL UR4, UR21, UR4, !UP0 ;  /* 0x0000000415047287 */ /* 0x000fc8000c000000 */
[----:B------:R-:W-:Y:S02]  /*13e0*/  UIADD3 UR6, UPT, UPT, UR5, -UR4, URZ ;  /* 0x8000000405067290 */ /* 0x000fe4000fffe0ff */
[----:B------:R-:W-:Y:S02]  /*13f0*/  UIADD3 UR4, UPT, UPT, -UR5, UR4, URZ ;  /* 0x0000000405047290 */ /* 0x000fe4000fffe1ff */
[----:B------:R-:W-:Y:S02]  /*1400*/  UIMAD UR21, UR6, UR10, UR21 ;  /* 0x0000000a061572a4 */ /* 0x000fe4000f8e0215 */
[----:B------:R-:W-:-:S12]  /*1410*/  UIMAD UR28, UR4, UR12, UR28 ;  /* 0x0000000c041c72a4 */ /* 0x000fd8000f8e021c */
.L_x_16:
[----:B------:R-:W-:Y:S01]  /*1420*/  BAR.SYNC.DEFER_BLOCKING 0x0 ;  /* 0x0000000000007b1d */ /* 0x000fe20000010000 */
[----:B------:R-:W-:Y:S01]  /*1430*/  UISETP.NE.AND UP0, UPT, UR18, 0x2, UPT ;  /* 0x000000021200788c */ /* 0x000fe2000bf05270 */
[----:B------:R-:W-:Y:S02]  /*1440*/  ISETP.NE.OR P3, PT, R0, 0x2, !P3 ;  /* 0x000000020000780c */ /* 0x000fe40005f65670 */
[----:B------:R-:W-:Y:S02]  /*1450*/  LOP3.LUT R0, R54, 0x1f, RZ, 0xc0, !PT ;  /* 0x0000001f36007812 */ /* 0x000fe400078ec0ff */
[----:B------:R-:W1:Y:S04]  /*1460*/  LDCU UR39, c[0x0][0xc24] ;  /* 0x00018480ff2777ac */ /* 0x000e680008000800 */
[----:B------:R-:W-:Y:S05]  /*1470*/  BRA.U UP0, `(.L_x_17) ;  /* 0x0000002500a07547 */ /* 0x000fea000b800000 */
[----:B------:R-:W2:Y:S01]  /*1480*/  LDCU UR7, c[0x0][0x394] ;  /* 0x00007280ff0777ac */ /* 0x000ea20008000800 */
[----:B------:R-:W-:Y:S01]  /*1490*/  PLOP3.LUT P1, PT, PT, PT, UP3, 0x80, 0x8 ;  /* 0x000000000008781c */ /* 0x000fe20003f2f038 */
[----:B------:R-:W-:Y:S01]  /*14a0*/  IMAD.MOV.U32 R2, RZ, RZ, RZ ;  /* 0x000000ffff027224 */ /* 0x000fe200078e00ff */
[----:B------:R-:W-:Y:S01]  /*14b0*/  ISETP.EQ.OR P2, PT, R0, RZ, P3 ;  /* 0x000000ff0000720c */ /* 0x000fe20001f42670 */
[----:B------:R-:W3:Y:S01]  /*14c0*/  LDCU UR6, c[0x0][0x5d8] ;  /* 0x0000bb00ff0677ac */ /* 0x000ee20008000800 */
[----:B------:R-:W-:Y:S01]  /*14d0*/  PLOP3.LUT P1, PT, P1, PT, PT, 0x8, 0x80 ;  /* 0x000000000080781c */ /* 0x000fe20000f2e170 */
[----:B------:R-:W4:Y:S01]  /*14e0*/  LDCU UR64, c[0x0][0x370] ;  /* 0x00006e00ff4077ac */ /* 0x000f220008000800 */
[----:B------:R-:W1:Y:S01]  /*14f0*/  LDCU.64 UR54, c[0x0][0x348] ;  /* 0x00006900ff3677ac */ /* 0x000e620008000a00 */
[----:B------:R-:W1:Y:S01]  /*1500*/  LDCU UR63, c[0x0][0x374] ;  /* 0x00006e80ff3f77ac */ /* 0x000e620008000800 */
[----:B--2---:R-:W-:Y:S02]  /*1510*/  UIADD3 UR5, UPT, UPT, UR7, 0x1f, URZ ;  /* 0x0000001f07057890 */ /* 0x004fe4000fffe0ff */
[----:B---3--:R-:W-:-:S02]  /*1520*/  UIADD3 UR6, UPT, UPT, UR6, 0x7f, URZ ;  /* 0x0000007f06067890 */ /* 0x008fc4000fffe0ff */
[----:B------:R-:W-:Y:S02]  /*1530*/  USHF.R.S32.HI UR4, URZ, 0x1f, UR5 ;  /* 0x0000001fff047899 */ /* 0x000fe40008011405 */
[----:B------:R-:W-:Y:S02]  /*1540*/  UIADD3 UR68, UPT, UPT, UR7, 0x3e, URZ ;  /* 0x0000003e07447890 */ /* 0x000fe4000fffe0ff */
[----:B------:R-:W-:Y:S02]  /*1550*/  ULEA.HI UR4, UR4, UR5, URZ, 0x5 ;  /* 0x0000000504047291 */ /* 0x000fe4000f8f28ff */
[----:B------:R-:W-:Y:S02]  /*1560*/  UIADD3 UR5, UPT, UPT, UR7, -0x1, URZ ;  /* 0xffffffff07057890 */ /* 0x000fe4000fffe0ff */
[----:B------:R-:W-:Y:S02]  /*1570*/  USHF.R.S32.HI UR66, URZ, 0x5, UR4 ;  /* 0x00000005ff427899 */ /* 0x000fe40008011404 */
[----:B------:R-:W-:-:S02]  /*1580*/  UISETP.GE.U32.AND UP1, UPT, UR5, -0x3f, UPT ;  /* 0xffffffc10500788c */ /* 0x000fc4000bf26070 */
[----:B------:R-:W-:Y:S02]  /*1590*/  UISETP.LT.U32.AND UP0, UPT, UR66, 0x11, UPT ;  /* 0x000000114200788c */ /* 0x000fe4000bf01070 */
[----:B------:R-:W-:Y:S02]  /*15a0*/  USHF.R.S32.HI UR4, URZ, 0x1f, UR6 ;  /* 0x0000001fff047899 */ /* 0x000fe40008011406 */
[----:B------:R-:W-:Y:S02]  /*15b0*/  USEL UR65, UR66, 0x11, UP0 ;  /* 0x0000001142417887 */ /* 0x000fe40008000000 */
[----:B------:R-:W-:Y:S02]  /*15c0*/  ULEA.HI UR4, UR4, UR6, URZ, 0x7 ;  /* 0x0000000604047291 */ /* 0x000fe4000f8f38ff */
[----:B------:R-:W-:Y:S02]  /*15d0*/  UIADD3 UR52, UPT, UPT, UR65, -0x1, URZ ;  /* 0xffffffff41347890 */ /* 0x000fe4000fffe0ff */
[----:B------:R-:W-:-:S02]  /*15e0*/  @UP1 UIADD3 UR52, UPT, UPT, UR65, URZ, URZ ;  /* 0x000000ff41341290 */ /* 0x000fc4000fffe0ff */
[----:B------:R-:W-:Y:S02]  /*15f0*/  USHF.R.S32.HI UR62, URZ, 0x7, UR4 ;  /* 0x00000007ff3e7899 */ /* 0x000fe40008011404 */
[----:B------:R-:W-:Y:S02]  /*1600*/  UIADD3 UR67, UPT, UPT, UR66, -UR65, URZ ;  /* 0x8000004142437290 */ /* 0x000fe4000fffe0ff */
[----:B------:R-:W-:Y:S01]  /*1610*/  UIADD3 UR52, UPT, UPT, UR52, 0x1, URZ ;  /* 0x0000000134347890 */ /* 0x000fe2000fffe0ff */
[----:B------:R-:W-:Y:S01]  /*1620*/  UMOV UR38, 0x1 ;  /* 0x0000000100267882 */ /* 0x000fe20000000000 */
[----:B-1--4-:R-:W-:-:S10]  /*1630*/  UMOV UR45, URZ ;  /* 0x000000ff002d7c82 */ /* 0x012fd40008000000 */
.L_x_33:
[----:B------:R-:W-:Y:S01]  /*1640*/  IMAD.U32 R4, RZ, RZ, UR62 ;  /* 0x0000003eff047e24 */ /* 0x000fe2000f8e00ff */
[----:B------:R-:W1:Y:S04]  /*1650*/  LDCU UR61, c[0x0][0x5dc] ;  /* 0x0000bb80ff3d77ac */ /* 0x000e680008000800 */
[-C--:B------:R-:W-:Y:S01]  /*1660*/  IABS R0, R4.reuse ;  /* 0x0000000400007213 */ /* 0x080fe20000000000 */
[----:B------:R-:W2:Y:S01]  /*1670*/  LDCU UR60, c[0x0][0x5e0] ;  /* 0x0000bc00ff3c77ac */ /* 0x000ea20008000800 */
[----:B------:R-:W-:Y:S02]  /*1680*/  IABS R4, R4 ;  /* 0x0000000400047213 */ /* 0x000fe40000000000 */
[----:B------:R-:W-:Y:S01]  /*1690*/  R2UR UR6, R0 ;  /* 0x00000000000672ca */ /* 0x000fe200000e0000 */
[----:B------:R-:W-:Y:S01]  /*16a0*/  UMOV UR44, 0x400 ;  /* 0x00000400002c7882 */ /* 0x000fe20000000000 */
[----:B------:R-:W-:Y:S01]  /*16b0*/  USHF.L.U32 UR50, UR28, 0x6, URZ ;  /* 0x000000061c327899 */ /* 0x000fe200080006ff */
[----:B------:R-:W-:Y:S01]  /*16c0*/  UMOV UR15, URZ ;  /* 0x000000ff000f7c82 */ /* 0x000fe20008000000 */
[----:B-1----:R-:W-:-:S09]  /*16d0*/  IMAD.U32 R3, RZ, RZ, UR61 ;  /* 0x0000003dff037e24 */ /* 0x002fd2000f8e00ff */
[----:B------:R-:W1:Y:S08]  /*16e0*/  I2F.RP R0, UR6 ;  /* 0x0000000600007d06 */ /* 0x000e700008209400 */
[----:B-1----:R-:W1:Y:S02]  /*16f0*/  MUFU.RCP R0, R0 ;  /* 0x0000000000007308 */ /* 0x002e640000001000 */
[----:B-1----:R-:W-:-:S06]  /*1700*/  VIADD R0, R0, 0xffffffe ;  /* 0x0ffffffe00007836 */ /* 0x002fcc0000000000 */
[----:B------:R-:W1:Y:S02]  /*1710*/  F2I.FTZ.U32.TRUNC.NTZ R0, R0 ;  /* 0x0000000000007305 */ /* 0x000e64000021f000 */
[----:B-1----:R-:W-:Y:S02]  /*1720*/  R2UR UR5, R0 ;  /* 0x00000000000572ca */ /* 0x002fe400000e0000 */
[----:B------:R-:W-:Y:S01]  /*1730*/  IABS R0, R3 ;  /* 0x0000000300007213 */ /* 0x000fe20000000000 */
[----:B------:R-:W-:-:S03]  /*1740*/  IMAD.U32 R3, RZ, RZ, UR21 ;  /* 0x00000015ff037e24 */ /* 0x000fc6000f8e00ff */
[----:B------:R-:W-:Y:S01]  /*1750*/  R2UR UR8, R0 ;  /* 0x00000000000872ca */ /* 0x000fe200000e0000 */
[----:B------:R-:W-:Y:S01]  /*1760*/  IMAD.MOV R0, RZ, RZ, -R4 ;  /* 0x000000ffff007224 */ /* 0x000fe200078e0a04 */
[----:B------:R-:W-:-:S04]  /*1770*/  IABS R3, R3 ;  /* 0x0000000300037213 */ /* 0x000fc80000000000 */
[----:B------:R-:W-:Y:S01]  /*1780*/  R2UR UR9, R3 ;  /* 0x00000000030972ca */ /* 0x000fe200000e0000 */
[----:B------:R-:W-:-:S04]  /*1790*/  UIADD3 UR4, UPT, UPT, URZ, -UR5, URZ ;  /* 0x80000005ff047290 */ /* 0x000fc8000fffe0ff */
[----:B------:R-:W-:Y:S02]  /*17a0*/  UIMAD UR7, UR4, UR6, URZ ;  /* 0x00000006040772a4 */ /* 0x000fe4000f8e02ff */
[----:B------:R-:W1:Y:S01]  /*17b0*/  I2F.RP R3, UR8 ;  /* 0x0000000800037d06 */ /* 0x000e620008209400 */
[----:B------:R-:W-:Y:S02]  /*17c0*/  UMOV UR4, URZ ;  /* 0x000000ff00047c82 */ /* 0x000fe40008000000 */
[----:B------:R-:W-:Y:S02]  /*17d0*/  UIMAD.WIDE.U32 UR4, UR5, UR7, UR4 ;  /* 0x00000007050472a5 */ /* 0x000fe4000f8e0004 */
[----:B------:R-:W-:-:S05]  /*17e0*/  R2UR UR7, R0 ;  /* 0x00000000000772ca */ /* 0x000fca00000e0000 */
[----:B------:R-:W-:Y:S02]  /*17f0*/  UMOV UR4, UR5 ;  /* 0x0000000500047c82 */ /* 0x000fe40008000000 */
[----:B------:R-:W-:Y:S01]  /*1800*/  UIMAD.WIDE.U32 UR4, UR4, UR9, URZ ;  /* 0x00000009040472a5 */ /* 0x000fe2000f8e00ff */
[----:B-1----:R-:W1:Y:S06]  /*1810*/  MUFU.RCP R0, R3 ;  /* 0x0000000300007308 */ /* 0x002e6c0000001000 */
[----:B------:R-:W-:Y:S02]  /*1820*/  UMOV UR4, UR5 ;  /* 0x0000000500047c82 */ /* 0x000fe40008000000 */
[----:B------:R-:W-:-:S04]  /*1830*/  UIMAD UR5, UR4, UR7, UR9 ;  /* 0x00000007040572a4 */ /* 0x000fc8000f8e0209 */
[----:B------:R-:W-:Y:S01]  /*1840*/  UISETP.GT.U32.AND UP0, UPT, UR6, UR5, UPT ;  /* 0x000000050600728c */ /* 0x000fe2000bf04070 */
[----:B-1----:R-:W-:-:S10]  /*1850*/  VIADD R0, R0, 0xffffffe ;  /* 0x0ffffffe00007836 */ /* 0x002fd40000000000 */
[----:B------:R-:W-:Y:S01]  /*1860*/  @!UP0 UIADD3 UR5, UPT, UPT, UR5, -UR6, URZ ;  /* 0x8000000605058290 */ /* 0x000fe2000fffe0ff */
[----:B------:R-:W1:Y:S01]  /*1870*/  F2I.FTZ.U32.TRUNC.NTZ R0, R0 ;  /* 0x0000000000007305 */ /* 0x000e62000021f000 */
[----:B------:R-:W-:Y:S02]  /*1880*/  @!UP0 UIADD3 UR4, UPT, UPT, UR4, 0x1, URZ ;  /* 0x0000000104048890 */ /* 0x000fe4000fffe0ff */
[----:B------:R-:W-:Y:S02]  /*1890*/  UISETP.GE.U32.AND UP1, UPT, UR5, UR6, UPT ;  /* 0x000000060500728c */ /* 0x000fe4000bf26070 */
[----:B------:R-:W-:-:S04]  /*18a0*/  ULOP3.LUT UR5, UR21, UR62, URZ, 0x3c, !UPT ;  /* 0x0000003e15057292 */ /* 0x000fc8000f8e3cff */
[----:B------:R-:W-:-:S05]  /*18b0*/  UISETP.GE.AND UP0, UPT, UR5, URZ, UPT ;  /* 0x000000ff0500728c */ /* 0x000fca000bf06270 */
[----:B------:R-:W-:Y:S01]  /*18c0*/  @UP1 UIADD3 UR4, UPT, UPT, UR4, 0x1, URZ ;  /* 0x0000000104041890 */ /* 0x000fe2000fffe0ff */
[----:B-1----:R-:W-:Y:S01]  /*18d0*/  R2UR UR5, R0 ;  /* 0x00000000000572ca */ /* 0x002fe200000e0000 */
[----:B------:R-:W-:Y:S01]  /*18e0*/  UISETP.NE.AND UP1, UPT, UR62, URZ, UPT ;  /* 0x000000ff3e00728c */ /* 0x000fe2000bf25270 */
[----:B--2---:R-:W-:-:S04]  /*18f0*/  IMAD.U32 R0, RZ, RZ, UR60 ;  /* 0x0000003cff007e24 */ /* 0x004fc8000f8e00ff */
[----:B------:R-:W-:Y:S01]  /*1900*/  UMOV UR7, UR4 ;  /* 0x0000000400077c82 */ /* 0x000fe20008000000 */
[----:B------:R-:W-:Y:S01]  /*1910*/  IABS R0, R0 ;  /* 0x0000000000007213 */ /* 0x000fe20000000000 */
[----:B------:R-:W-:-:S03]  /*1920*/  @!UP0 UIADD3 UR7, UPT, UPT, -UR7, URZ, URZ ;  /* 0x000000ff07078290 */ /* 0x000fc6000fffe1ff */
[----:B------:R-:W-:Y:S01]  /*1930*/  R2UR UR9, R0 ;  /* 0x00000000000972ca */ /* 0x000fe200000e0000 */
[----:B------:R-:W-:Y:S02]  /*1940*/  @!UP1 ULOP3.LUT UR7, URZ, UR62, URZ, 0x33, !UPT ;  /* 0x0000003eff079292 */ /* 0x000fe4000f8e33ff */
[----:B------:R-:W-:-:S04]  /*1950*/  UIADD3 UR4, UPT, UPT, URZ, -UR5, URZ ;  /* 0x80000005ff047290 */ /* 0x000fc8000fffe0ff */
[----:B------:R-:W-:Y:S01]  /*1960*/  IMAD.U32 R3, RZ, RZ, UR7 ;  /* 0x00000007ff037e24 */ /* 0x000fe2000f8e00ff */
[----:B------:R-:W-:-:S03]  /*1970*/  UIMAD UR6, UR4, UR8, URZ ;  /* 0x00000008040672a4 */ /* 0x000fc6000f8e02ff */
[----:B------:R-:W-:Y:S01]  /*1980*/  UMOV UR4, URZ ;  /* 0x000000ff00047c82 */ /* 0x000fe20008000000 */
[----:B------:R-:W-:Y:S01]  /*1990*/  IABS R3, R3 ;  /* 0x0000000300037213 */ /* 0x000fe20000000000 */
[----:B------:R-:W-:Y:S01]  /*19a0*/  UIMAD.WIDE.U32 UR4, UR5, UR6, UR4 ;  /* 0x00000006050472a5 */ /* 0x000fe2000f8e0004 */
[----:B------:R-:W1:Y:S02]  /*19b0*/  I2F.RP R0, UR9 ;  /* 0x0000000900007d06 */ /* 0x000e640008209400 */
[----:B------:R-:W-:Y:S01]  /*19c0*/  R2UR UR10, R3 ;  /* 0x00000000030a72ca */ /* 0x000fe200000e0000 */
[----:B------:R-:W-:-:S03]  /*19d0*/  IMAD.U32 R3, RZ, RZ, UR38 ;  /* 0x00000026ff037e24 */ /* 0x000fc6000f8e00ff */
[----:B------:R-:W-:Y:S02]  /*19e0*/  UMOV UR4, UR5 ;  /* 0x0000000500047c82 */ /* 0x000fe40008000000 */
[----:B------:R-:W-:-:S07]  /*19f0*/  SHF.L.U32 R3, R3, 0x1f, RZ ;  /* 0x0000001f03037819 */ /* 0x000fce00000006ff */
[----:B------:R-:W-:Y:S01]  /*1a00*/  UIMAD.WIDE.U32 UR4, UR4, UR10, URZ ;  /* 0x0000000a040472a5 */ /* 0x000fe2000f8e00ff */
[----:B-1----:R-:W1:Y:S06]  /*1a10*/  MUFU.RCP R0, R0 ;  /* 0x0000000000007308 */ /* 0x002e6c0000001000 */
[----:B------:R-:W-:Y:S02]  /*1a20*/  UMOV UR4, UR5 ;  /* 0x0000000500047c82 */ /* 0x000fe40008000000 */
[----:B------:R-:W-:-:S04]  /*1a30*/  UIADD3 UR5, UPT, UPT, -UR4, URZ, URZ ;  /* 0x000000ff04057290 */ /* 0x000fc8000fffe1ff */
[----:B------:R-:W-:-:S04]  /*1a40*/  UIMAD UR5, UR8, UR5, UR10 ;  /* 0x00000005080572a4 */ /* 0x000fc8000f8e020a */
[----:B------:R-:W-:Y:S01]  /*1a50*/  UISETP.GT.U32.AND UP0, UPT, UR8, UR5, UPT ;  /* 0x000000050800728c */ /* 0x000fe2000bf04070 */
[----:B-1----:R-:W-:-:S06]  /*1a60*/  VIADD R0, R0, 0xffffffe ;  /* 0x0ffffffe00007836 */ /* 0x002fcc0000000000 */
[----:B------:R-:W1:Y:S04]  /*1a70*/  F2I.FTZ.U32.TRUNC.NTZ R0, R0 ;  /* 0x0000000000007305 */ /* 0x000e68000021f000 */
[----:B------:R-:W-:Y:S02]  /*1a80*/  @!UP0 UIADD3 UR5, UPT, UPT, UR5, -UR8, URZ ;  /* 0x8000000805058290 */ /* 0x000fe4000fffe0ff */
[----:B------:R-:W-:Y:S02]  /*1a90*/  @!UP0 UIADD3 UR4, UPT, UPT, UR4, 0x1, URZ ;  /* 0x0000000104048890 */ /* 0x000fe4000fffe0ff */
[----:B------:R-:W-:Y:S01]  /*1aa0*/  UISETP.GE.U32.AND UP1, UPT, UR5, UR8, UPT ;  /* 0x000000080500728c */ /* 0x000fe2000bf26070 */
[----:B------:R-:W2:Y:S01]  /*1ab0*/  S2UR UR8, SR_CgaCtaId ;  /* 0x00000000000879c3 */ /* 0x000ea20000008800 */
[----:B------:R-:W-:-:S04]  /*1ac0*/  ULOP3.LUT UR5, UR7, UR61, URZ, 0x3c, !UPT ;  /* 0x0000003d07057292 */ /* 0x000fc8000f8e3cff */
[----:B------:R-:W-:-:S03]  /*1ad0*/  UISETP.GE.AND UP0, UPT, UR5, URZ, UPT ;  /* 0x000000ff0500728c */ /* 0x000fc6000bf06270 */
[----:B-1----:R-:W-:Y:S02]  /*1ae0*/  R2UR UR5, R0 ;  /* 0x00000000000572ca */ /* 0x002fe400000e0000 */
[----:B------:R-:W-:Y:S02]  /*1af0*/  @UP1 UIADD3 UR4, UPT, UPT, UR4, 0x1, URZ ;  /* 0x0000000104041890 */ /* 0x000fe4000fffe0ff */
[----:B------:R-:W-:-:S05]  /*1b00*/  UISETP.NE.AND UP1, UPT, UR61, URZ, UPT ;  /* 0x000000ff3d00728c */ /* 0x000fca000bf25270 */
[----:B------:R-:W-:Y:S02]  /*1b10*/  UMOV UR6, UR4 ;  /* 0x0000000400067c82 */ /* 0x000fe40008000000 */
[----:B------:R-:W-:Y:S02]  /*1b20*/  @!UP0 UIADD3 UR6, UPT, UPT, -UR6, URZ, URZ ;  /* 0x000000ff06068290 */ /* 0x000fe4000fffe1ff */
[----:B------:R-:W-:Y:S02]  /*1b30*/  UIADD3 UR4, UPT, UPT, URZ, -UR5, URZ ;  /* 0x80000005ff047290 */ /* 0x000fe4000fffe0ff */
[----:B------:R-:W-:Y:S02]  /*1b40*/  @!UP1 ULOP3.LUT UR6, URZ, UR61, URZ, 0x33, !UPT ;  /* 0x0000003dff069292 */ /* 0x000fe4000f8e33ff */
[----:B--2---:R-:W-:-:S04]  /*1b50*/  ULEA UR44, UR8, UR44, 0x18 ;  /* 0x0000002c082c7291 */ /* 0x004fc8000f8ec0ff */
[----:B------:R-:W-:Y:S01]  /*1b60*/  ULEA UR8, UR45, UR44, 0x3 ;  /* 0x0000002c2d087291 */ /* 0x000fe2000f8e18ff */
[----:B------:R-:W-:-:S05]  /*1b70*/  IMAD.U32 R0, RZ, RZ, UR6 ;  /* 0x00000006ff007e24 */ /* 0x000fca000f8e00ff */
[----:B------:R-:W-:-:S03]  /*1b80*/  IABS R0, R0 ;  /* 0x0000000000007213 */ /* 0x000fc60000000000 */
[----:B------:R1:W2:Y:S01]  /*1b90*/  SYNCS.PHASECHK.TRANS64.TRYWAIT P0, [UR8+0x88], R3 ;  /* 0x00008803ff0075a7 */ /* 0x0002a20008001108 */
[----:B------:R-:W-:Y:S01]  /*1ba0*/  R2UR UR10, R0 ;  /* 0x00000000000a72ca */ /* 0x000fe200000e0000 */
[----:B------:R-:W-:-:S03]  /*1bb0*/  UIMAD UR8, UR4, UR9, URZ ;  /* 0x00000009040872a4 */ /* 0x000fc6000f8e02ff */
[----:B------:R-:W-:Y:S02]  /*1bc0*/  UMOV UR4, URZ ;  /* 0x000000ff00047c82 */ /* 0x000fe40008000000 */
[----:B------:R-:W-:Y:S02]  /*1bd0*/  UIMAD.WIDE.U32 UR4, UR5, UR8, UR4 ;  /* 0x00000008050472a5 */ /* 0x000fe4000f8e0004 */
[----:B------:R-:W-:-:S04]  /*1be0*/  UIADD3 UR8, UPT, UPT, -UR6, URZ, URZ ;  /* 0x000000ff06087290 */ /* 0x000fc8000fffe1ff */
[----:B------:R-:W-:Y:S01]  /*1bf0*/  UIMAD UR61, UR61, UR8, UR7 ;  /* 0x000000083d3d72a4 */ /* 0x000fe2000f8e0207 */
[----:B------:R-:W-:Y:S02]  /*1c00*/  UMOV UR4, UR5 ;  /* 0x0000000500047c82 */ /* 0x000fe40008000000 */
[----:B------:R-:W-:-:S07]  /*1c10*/  UIMAD.WIDE.U32 UR4, UR4, UR10, URZ ;  /* 0x0000000a040472a5 */ /* 0x000fce000f8e00ff */
[----:B------:R-:W-:Y:S02]  /*1c20*/  UMOV UR4, UR5 ;  /* 0x0000000500047c82 */ /* 0x000fe40008000000 */
[----:B------:R-:W-:-:S04]  /*1c30*/  UIADD3 UR5, UPT, UPT, -UR4, URZ, URZ ;  /* 0x000000ff04057290 */ /* 0x000fc8000fffe1ff */
[----:B------:R-:W-:-:S04]  /*1c40*/  UIMAD UR5, UR9, UR5, UR10 ;  /* 0x00000005090572a4 */ /* 0x000fc8000f8e020a */
[----:B------:R-:W-:-:S11]  /*1c50*/  UISETP.GT.U32.AND UP0, UPT, UR9, UR5, UPT ;  /* 0x000000050900728c */ /* 0x000fd6000bf04070 */
[----:B------:R-:W-:Y:S02]  /*1c60*/  @!UP0 UIADD3 UR5, UPT, UPT, UR5, -UR9, URZ ;  /* 0x8000000905058290 */ /* 0x000fe4000fffe0ff */
[----:B------:R-:W-:Y:S02]  /*1c70*/  @!UP0 UIADD3 UR4, UPT, UPT, UR4, 0x1, URZ ;  /* 0x0000000104048890 */ /* 0x000fe4000fffe0ff */
[----:B------:R-:W-:Y:S02]  /*1c80*/  UISETP.GE.U32.AND UP1, UPT, UR5, UR9, UPT ;  /* 0x000000090500728c */ /* 0x000fe4000bf26070 */
[----:B------:R-:W-:-:S04]  /*1c90*/  ULOP3.LUT UR5, UR6, UR60, URZ, 0x3c, !UPT ;  /* 0x0000003c06057292 */ /* 0x000fc8000f8e3cff */
[----:B------:R-:W-:-:S05]  /*1ca0*/  UISETP.GE.AND UP0, UPT, UR5, URZ, UPT ;  /* 0x000000ff0500728c */ /* 0x000fca000bf06270 */
[----:B------:R-:W-:Y:S02]  /*1cb0*/  @UP1 UIADD3 UR4, UPT, UPT, UR4, 0x1, URZ ;  /* 0x0000000104041890 */ /* 0x000fe4000fffe0ff */
[----:B------:R-:W-:-:S05]  /*1cc0*/  UISETP.NE.AND UP1, UPT, UR60, URZ, UPT ;  /* 0x000000ff3c00728c */ /* 0x000fca000bf25270 */
[----:B------:R-:W-:Y:S01]  /*1cd0*/  UMOV UR53, UR4 ;  /* 0x0000000400357c82 */ /* 0x000fe20008000000 */
[----:B------:R-:W-:Y:S02]  /*1ce0*/  UIADD3 UR4, UPT, UPT, -UR7, URZ, URZ ;  /* 0x000000ff07047290 */ /* 0x000fe4000fffe1ff */
[----:B------:R-:W-:Y:S02]  /*1cf0*/  @!UP0 UIADD3 UR53, UPT, UPT, -UR53, URZ, URZ ;  /* 0x000000ff35358290 */ /* 0x000fe4000fffe1ff */
[----:B------:R-:W-:Y:S02]  /*1d00*/  UISETP.GE.U32.AND UP0, UPT, UR68, 0x3f, UPT ;  /* 0x0000003f4400788c */ /* 0x000fe4000bf06070 */
[----:B------:R-:W-:Y:S02]  /*1d10*/  @!UP1 ULOP3.LUT UR53, URZ, UR60, URZ, 0x33, !UPT ;  /* 0x0000003cff359292 */ /* 0x000fe4000f8e33ff */
[----:B------:R-:W-:Y:S02]  /*1d20*/  UIMAD UR4, UR62, UR4, UR21 ;  /* 0x000000043e0472a4 */ /* 0x000fe4000f8e0215 */
[----:B------:R-:W-:-:S02]  /*1d30*/  UIADD3 UR5, UPT, UPT, -UR53, URZ, URZ ;  /* 0x000000ff35057290 */ /* 0x000fc4000fffe1ff */
[----:B------:R-:W-:Y:S02]  /*1d40*/  USHF.L.U32 UR18, UR4, 0x7, URZ ;  /* 0x0000000704127899 */ /* 0x000fe400080006ff */
[----:B------:R-:W-:Y:S01]  /*1d50*/  UIMAD UR60, UR60, UR5, UR6 ;  /* 0x000000053c3c72a4 */ /* 0x000fe2000f8e0206 */
[----:B-1----:R-:W-:Y:S11]  /*1d60*/  BRA.U !UP0, `(.L_x_18) ;  /* 0x0000000508807547 */ /* 0x002ff6000b800000 */
[----:B------:R-:W1:Y:S01]  /*1d70*/  LDCU.64 UR46, c[0x0][0x5c0] ;  /* 0x0000b800ff2e77ac */ /* 0x000e620008000a00 */
[----:B------:R-:W1:Y:S01]  /*1d80*/  LDCU.64 UR42, c[0x0][0x5f8] ;  /* 0x0000bf00ff2a77ac */ /* 0x000e620008000a00 */
[----:B------:R-:W3:Y:S01]  /*1d90*/  LDCU UR9, c[0x0][0x5c8] ;  /* 0x0000b900ff0977ac */ /* 0x000ee20008000800 */
[----:B------:R-:W3:Y:S01]  /*1da0*/  LDCU UR8, c[0x0][0x600] ;  /* 0x0000c000ff0877ac */ /* 0x000ee20008000800 */
[----:B------:R-:W4:Y:S01]  /*1db0*/  LDCU UR30, c[0x0][0x5a8] ;  /* 0x0000b500ff1e77ac */ /* 0x000f220008000800 */
[----:B------:R-:W2:Y:S01]  /*1dc0*/  LDCU UR29, c[0x0][0x59c] ;  /* 0x0000b380ff1d77ac */ /* 0x000ea20008000800 */
[----:B-1----:R-:W-:Y:S01]  /*1dd0*/  UIMAD UR46, UR61, UR46, UR42 ;  /* 0x0000002e3d2e72a4 */ /* 0x002fe2000f8e022a */
[----:B------:R-:W1:Y:S01]  /*1de0*/  LDCU UR28, c[0x0][0x590] ;  /* 0x0000b200ff1c77ac */ /* 0x000e620008000800 */
[----:B------:R-:W1:Y:S01]  /*1df0*/  LDCU UR34, c[0x0][0x594] ;  /* 0x0000b280ff2277ac */ /* 0x000e620008000800 */
[----:B------:R-:W1:Y:S01]  /*1e00*/  LDCU UR33, c[0x0][0x598] ;  /* 0x0000b300ff2177ac */ /* 0x000e620008000800 */
[----:B------:R-:W1:Y:S01]  /*1e10*/  LDCU UR32, c[0x0][0x5ac] ;  /* 0x0000b580ff2077ac */ /* 0x000e620008000800 */
[----:B------:R-:W1:Y:S01]  /*1e20*/  LDCU UR31, c[0x0][0x5b0] ;  /* 0x0000b600ff1f77ac */ /* 0x000e620008000800 */
[----:B------:R-:W1:Y:S01]  /*1e30*/  LDCU UR5, c[0x0][0x5cc] ;  /* 0x0000b980ff0577ac */ /* 0x000e620008000800 */
[----:B------:R-:W1:Y:S01]  /*1e40*/  LDCU UR4, c[0x0][0x5ec] ;  /* 0x0000bd80ff0477ac */ /* 0x000e620008000800 */
[----:B------:R-:W1:Y:S01]  /*1e50*/  LDCU.64 UR26, c[0x0][0x5a0] ;  /* 0x0000b400ff1a77ac */ /* 0x000e620008000a00 */
[----:B------:R-:W1:Y:S01]  /*1e60*/  LDCU.64 UR24, c[0x0][0x5d0] ;  /* 0x0000ba00ff1877ac */ /* 0x000e620008000a00 */
[----:B------:R-:W1:Y:S01]  /*1e70*/  LDCU.64 UR6, c[0x0][0x5f0] ;  /* 0x0000be00ff0677ac */ /* 0x000e620008000a00 */
[----:B------:R-:W-:-:S02]  /*1e80*/  UIMAD UR43, UR60, UR47, UR43 ;  /* 0x0000002f3c2b72a4 */ /* 0x000fc4000f8e022b */
[----:B------:R-:W-:Y:S02]  /*1e90*/  UIADD3 UR10, UPT, UPT, UR18, 0x40, URZ ;  /* 0x00000040120a7890 */ /* 0x000fe4000fffe0ff */
[----:B---3--:R-:W-:Y:S01]  /*1ea0*/  UIMAD UR42, UR53, UR9, UR8 ;  /* 0x00000009352a72a4 */ /* 0x008fe2000f8e0208 */
[----:B------:R-:W-:Y:S01]  /*1eb0*/  UMOV UR23, URZ ;  /* 0x000000ff00177c82 */ /* 0x000fe20008000000 */
[----:B--2-4-:R-:W-:-:S10]  /*1ec0*/  UMOV UR13, UR45 ;  /* 0x0000002d000d7c82 */ /* 0x014fd40008000000 */
.L_x_23:
[----:B---3--:R-:W-:Y:S01]  /*1ed0*/  @!P3 MOV R3, 0x3000 ;  /* 0x000030000003b802 */ /* 0x008fe20000000f00 */
[----:B------:R-:W-:Y:S01]  /*1ee0*/  ULEA UR49, UR13, UR44, 0x3 ;  /* 0x0000002c0d317291 */ /* 0x000fe2000f8e18ff */
[----:B-1----:R-:W-:Y:S11]  /*1ef0*/  @P0 BRA `(.L_x_19) ;  /* 0x0000000000100947 */ /* 0x002ff60003800000 */
[----:B------:R-:W-:Y:S04]  /*1f00*/  MOV R4, UR38 ;  /* 0x0000002600047c02 */ /* 0x000fe80008000f00 */
[----:B------:R-:W-:Y:S04]  /*1f10*/  SHF.L.U32 R4, R4, 0x1f, RZ ;  /* 0x0000001f04047819 */ /* 0x000fe800000006ff */
[----:B------:R-:W2:Y:S02]  /*1f20*/  SYNCS.PHASECHK.TRANS64.TRYWAIT P0, [UR49+0x88], R4 ;  /* 0x00008804ff0075a7 */ /* 0x000ea40008001131 */
[----:B--2---:R-:W-:Y:S05]  /*1f30*/  @!P0 BRA `(.L_x_20) ;  /* 0x0000007c00d48947 */ /* 0x004fea0003800000 */
.L_x_19:
[----:B------:R3:W-:Y:S01]  /*1f40*/  @!P3 SYNCS.ARRIVE.TRANS64 RZ, [UR49], R3 ;  /* 0x00000003ffffb9a7 */ /* 0x0007e20008000031 */
[----:B------:R-:W-:Y:S04]  /*1f50*/  BSSY.RECONVERGENT B0, `(.L_x_21) ;  /* 0x0000003000007945 */ /* 0x000fe80003800200 */
[----:B------:R-:W-:Y:S05]  /*1f60*/  @P2 BRA `(.L_x_22) ;  /* 0x0000000000042947 */ /* 0x000fea0003800000 */
[----:B-1----:R-:W-:Y:S05]  /*1f70*/  BPT.TRAP 0x1 ;  /* 0x000000040000795c */ /* 0x002fea0000300000 */
.L_x_22:
[----:B-1----:R-:W-:Y:S05]  /*1f80*/  BSYNC.RECONVERGENT B0 ;  /* 0x0000000000007941 */ /* 0x002fea0003800200 */
.L_x_21:
[----:B------:R-:W-:Y:S02]  /*1f90*/  UIADD3 UR8, UPT, UPT, UR13, 0x1, URZ ;  /* 0x000000010d087890 */ /* 0x000fe4000fffe0ff */
[----:B------:R-:W-:Y:S02]  /*1fa0*/  USHF.L.U32 UR51, UR23, 0x5, URZ ;  /* 0x0000000517337899 */ /* 0x000fe400080006ff */
[----:B------:R-:W-:Y:S02]  /*1fb0*/  UISETP.NE.AND UP0, UPT, UR8, 0x11, UPT ;  /* 0x000000110800788c */ /* 0x000fe4000bf05270 */
[----:B------:R-:W-:Y:S02]  /*1fc0*/  UISETP.NE.AND UP2, UPT, UR29, 0x1, UPT ;  /* 0x000000011d00788c */ /* 0x000fe4000bf45270 */
[----:B------:R-:W-:Y:S02]  /*1fd0*/  USEL UR9, URZ, 0x1, UP0 ;  /* 0x00000001ff097887 */ /* 0x000fe40008000000 */
[----:B------:R-:W-:Y:S02]  /*1fe0*/  USEL UR45, UR8, URZ, UP0 ;  /* 0x000000ff082d7287 */ /* 0x000fe40008000000 */
[----:B------:R-:W-:Y:S02]  /*1ff0*/  ULOP3.LUT UR38, UR38, UR9, URZ, 0x3c, !UPT ;  /* 0x0000000926267292 */ /* 0x000fe4000f8e3cff */
[----:B------:R-:W-:Y:S02]  /*2000*/  ULEA UR8, UR45, UR44, 0x3 ;  /* 0x0000002c2d087291 */ /* 0x000fe4000f8e18ff */
[----:B------:R-:W-:Y:S02]  /*2010*/  UISETP.NE.AND UP0, UPT, UR28, 0x1, UPT ;  /* 0x000000011c00788c */ /* 0x000fe4000bf05270 */
[----:B------:R-:W-:Y:S01]  /*2020*/  ULEA UR48, UR13, UR44, 0xc ;  /* 0x0000002c0d307291 */ /* 0x000fe2000f8e60ff */
[----:B--2---:R-:W-:Y:S01]  /*2030*/  MOV R0, UR38 ;  /* 0x0000002600007c02 */ /* 0x004fe20008000f00 */
[----:B------:R-:W-:Y:S02]  /*2040*/  ULEA UR19, UR13, UR44, 0xd ;  /* 0x0000002c0d137291 */ /* 0x000fe4000f8e68ff */
[----:B------:R-:W-:Y:S01]  /*2050*/  UISETP.NE.AND UP3, UPT, UR30, 0x1, UPT ;  /* 0x000000011e00788c */ /* 0x000fe2000bf65270 */
[----:B------:R-:W-:Y:S01]  /*2060*/  SHF.L.U32 R0, R0, 0x1f, RZ ;  /* 0x0000001f00007819 */ /* 0x000fe200000006ff */
[----:B------:R-:W-:Y:S02]  /*2070*/  UIADD3 UR40, UP1, UPT, UR54, 0x80, URZ ;  /* 0x0000008036287890 */ /* 0x000fe4000ff3e0ff */
[----:B------:R-:W-:Y:S01]  /*2080*/  ULEA UR16, UR43, UR46, 0x5 ;  /* 0x0000002e2b107291 */ /* 0x000fe2000f8e28ff */
[----:B------:R4:W1:Y:S01]  /*2090*/  SYNCS.PHASECHK.TRANS64.TRYWAIT P0, [UR8+0x88], R0 ;  /* 0x00008800ff0075a7 */ /* 0x0008620008001108 */
[----:B------:R-:W-:Y:S02]  /*20a0*/  UIMAD.WIDE.U32 UR8, UR51, UR34, URZ ;  /* 0x00000022330872a5 */ /* 0x000fe4000f8e00ff */
[----:B------:R-:W-:Y:S02]  /*20b0*/  UIADD3.X UR41, UPT, UPT, URZ, UR55, URZ, UP1, !UPT ;  /* 0x00000037ff297290 */ /* 0x000fe40008ffe4ff */
[----:B------:R-:W-:Y:S02]  /*20c0*/  UIADD3 UR48, UPT, UPT, UR48, 0x4400, URZ ;  /* 0x0000440030307890 */ /* 0x000fe4000fffe0ff */
[----:B------:R-:W-:Y:S02]  /*20d0*/  ULEA UR35, UR42, UR16, 0xa ;  /* 0x000000102a237291 */ /* 0x000fe4000f8e50ff */
[----:B------:R-:W-:Y:S02]  /*20e0*/  UIADD3 UR16, UPT, UPT, UR19, 0x15400, URZ ;  /* 0x0001540013107890 */ /* 0x000fe4000fffe0ff */
[----:B------:R-:W-:Y:S01]  /*20f0*/  UIADD3 UR23, UPT, UPT, UR23, 0x1, URZ ;  /* 0x0000000117177890 */ /* 0x000fe2000fffe0ff */
[----:B------:R-:W-:Y:S01]  /*2100*/  UMOV UR56, 0x0 ;  /* 0x0000000000387882 */ /* 0x000fe20000000000 */
[----:B------:R-:W-:Y:S01]  /*2110*/  UMOV UR57, 0x10000000 ;  /* 0x1000000000397882 */ /* 0x000fe20000000000 */
[----:B------:R-:W-:Y:S01]  /*2120*/  UMOV UR17, UR49 ;  /* 0x0000003100117c82 */ /* 0x000fe20008000000 */
[----:B------:R-:W-:Y:S01]  /*2130*/  UTMALDG.2D [UR48], [UR40], desc[UR56] ;  /* 0x00003830280075b4 */ /* 0x000fe20008009000 */
[----:B------:R-:W-:Y:S02]  /*2140*/  UMOV UR8, UR9 ;  /* 0x0000000900087c82 */ /* 0x000fe40008000000 */
[----:B------:R-:W-:Y:S04]  /*2150*/  USHF.R.U32.HI UR11, URZ, UR33, UR8 ;  /* 0x00000021ff0b7299 */ /* 0x000fe80008011608 */
[----:B------:R-:W-:Y:S02]  /*2160*/  USEL UR11, UR51, UR11, !UP0 ;  /* 0x0000000b330b7287 */ /* 0x000fe4000c000000 */
[----:B------:R-:W-:Y:S02]  /*2170*/  UIADD3 UR36, UP0, UPT, UR54, 0x180, URZ ;  /* 0x0000018036247890 */ /* 0x000fe4000ff1e0ff */
[----:B------:R-:W-:Y:S02]  /*2180*/  UIMAD.WIDE.U32 UR8, UR11, UR26, URZ ;  /* 0x0000001a0b0872a5 */ /* 0x000fe4000f8e00ff */
[----:B------:R-:W-:Y:S02]  /*2190*/  UIADD3.X UR37, UPT, UPT, URZ, UR55, URZ, UP0, !UPT ;  /* 0x00000037ff257290 */ /* 0x000fe400087fe4ff */
[----:B------:R-:W-:Y:S03]  /*21a0*/  UISETP.NE.AND UP0, UPT, UR23, UR52, UPT ;  /* 0x000000341700728c */ /* 0x000fe6000bf05270 */
[----:B------:R-:W-:Y:S01]  /*21b0*/  UMOV UR8, UR9 ;  /* 0x0000000900087c82 */ /* 0x000fe20008000000 */
[----:B------:R-:W-:Y:S01]  /*21c0*/  UMOV UR9, UR49 ;  /* 0x0000003100097c82 */ /* 0x000fe20008000000 */
[----:B------:R-:W-:Y:S04]  /*21d0*/  USHF.R.U32.HI UR12, URZ, UR27, UR8 ;  /* 0x0000001bff0c7299 */ /* 0x000fe80008011608 */
[----:B------:R-:W-:Y:S04]  /*21e0*/  USEL UR12, UR11, UR12, !UP2 ;  /* 0x0000000c0b0c7287 */ /* 0x000fe8000d000000 */
[----:B------:R-:W-:Y:S02]  /*21f0*/  UIMAD.WIDE.U32 UR14, UR12, UR32, URZ ;  /* 0x000000200c0e72a5 */ /* 0x000fe4000f8e00ff */
[----:B------:R-:W-:Y:S04]  /*2200*/  UIADD3 UR14, UPT, UPT, -UR11, URZ, URZ ;  /* 0x000000ff0b0e7290 */ /* 0x000fe8000fffe1ff */
[----:B------:R-:W-:Y:S01]  /*2210*/  UIMAD UR14, UR28, UR14, UR51 ;  /* 0x0000000e1c0e72a4 */ /* 0x000fe2000f8e0233 */
[----:B------:R-:W-:Y:S02]  /*2220*/  UMOV UR8, UR15 ;  /* 0x0000000f00087c82 */ /* 0x000fe40008000000 */
[----:B------:R-:W-:Y:S02]  /*2230*/  USHF.R.U32.HI UR13, URZ, UR31, UR8 ;  /* 0x0000001fff0d7299 */ /* 0x000fe40008011608 */
[----:B------:R-:W-:Y:S02]  /*2240*/  UIADD3 UR8, UPT, UPT, UR19, 0x16400, URZ ;  /* 0x0001640013087890 */ /* 0x000fe4000fffe0ff */
[----:B------:R-:W-:Y:S02]  /*2250*/  USEL UR22, UR12, UR13, !UP3 ;  /* 0x0000000d0c167287 */ /* 0x000fe4000d800000 */
[----:B------:R-:W-:Y:S02]  /*2260*/  UIADD3 UR13, UPT, UPT, -UR12, URZ, URZ ;  /* 0x000000ff0c0d7290 */ /* 0x000fe4000fffe1ff */
[----:B------:R-:W-:Y:S02]  /*2270*/  UIADD3 UR15, UPT, UPT, -UR22, URZ, URZ ;  /* 0x000000ff160f7290 */ /* 0x000fe4000fffe1ff */
[----:B------:R-:W-:Y:S02]  /*2280*/  UIMAD UR11, UR29, UR13, UR11 ;  /* 0x0000000d1d0b72a4 */ /* 0x000fe4000f8e020b */
[----:B------:R-:W-:Y:S02]  /*2290*/  UIMAD UR12, UR30, UR15, UR12 ;  /* 0x0000000f1e0c72a4 */ /* 0x000fe4000f8e020c */
[----:B------:R-:W-:Y:S02]  /*22a0*/  UIMAD UR19, UR14, UR5, UR4 ;  /* 0x000000050e1372a4 */ /* 0x000fe4000f8e0204 */
[----:B------:R-:W-:Y:S02]  /*22b0*/  UIMAD UR20, UR11, UR24, UR6 ;  /* 0x000000180b1472a4 */ /* 0x000fe4000f8e0206 */
[----:B------:R-:W-:Y:S02]  /*22c0*/  UIMAD UR21, UR12, UR25, UR7 ;  /* 0x000000190c1572a4 */ /* 0x000fe4000f8e0207 */
[----:B------:R-:W-:Y:S01]  /*22d0*/  UPRMT UR15, UR35, 0x5410, URZ ;  /* 0x00005410230f7896 */ /* 0x000fe200080000ff */
[----:B------:R-:W-:Y:S02]  /*22e0*/  UMOV UR11, UR19 ;  /* 0x00000013000b7c82 */ /* 0x000fe40008000000 */
[----:B------:R-:W-:Y:S01]  /*22f0*/  UMOV UR12, UR20 ;  /* 0x00000014000c7c82 */ /* 0x000fe20008000000 */
[----:B------:R-:W-:Y:S01]  /*2300*/  UMOV UR14, UR22 ;  /* 0x00000016000e7c82 */ /* 0x000fe20008000000 */
[----:B------:R-:W-:Y:S04]  /*2310*/  UMOV UR13, UR21 ;  /* 0x00000015000d7c82 */ /* 0x000fe80008000000 */
[----:B------:R-:W-:Y:S01]  /*2320*/  UTMALDG.5D.IM2COL [UR16], [UR36], UR15 ;  /* 0x00000010240073b4 */ /* 0x000fe2000806000f */
[----:B------:R2:W-:Y:S02]  /*2330*/  UTMALDG.5D.IM2COL [UR8], [UR36], UR15 ;  /* 0x00000008240073b4 */ /* 0x0005e4000806000f */
[----:B--2---:R-:W-:Y:S01]  /*2340*/  UMOV UR15, UR52 ;  /* 0x00000034000f7c82 */ /* 0x004fe20008000000 */
[----:B------:R-:W-:Y:S01]  /*2350*/  UMOV UR13, UR45 ;  /* 0x0000002d000d7c82 */ /* 0x000fe20008000000 */
[----:B----4-:R-:W-:Y:S05]  /*2360*/  BRA.U UP0, `(.L_x_23) ;  /* 0xfffffff900d87547 */ /* 0x010fea000b83ffff */
.L_x_18:
[----:B------:R-:W-:Y:S01]  /*2370*/  ULEA UR4, UR45, UR44, 0x3 ;  /* 0x0000002c2d047291 */ /* 0x000fe2000f8e18ff */
[----:B------:R-:W-:Y:S01]  /*2380*/  MOV R0, UR38 ;  /* 0x0000002600007c02 */ /* 0x000fe20008000f00 */
[----:B------:R-:W-:Y:S01]  /*2390*/  @!P1 SYNCS.ARRIVE.TRANS64.A1T0 RZ, [UR44+0x158], RZ ;  /* 0x000158ffffff99a7 */ /* 0x000fe2000810002c */
[----:B------:R-:W-:Y:S02]  /*23a0*/  UISETP.GT.AND UP0, UPT, UR66, UR65, UPT ;  /* 0x000000414200728c */ /* 0x000fe4000bf04270 */
[----:B------:R-:W-:-:S04]  /*23b0*/  SHF.L.U32 R0, R0, 0x1f, RZ ;  /* 0x0000001f00007819 */ /* 0x000fc800000006ff */
[----:B-12---:R1:W2:Y:S03]  /*23c0*/  SYNCS.PHASECHK.TRANS64.TRYWAIT P0, [UR4+0x88], R0 ;  /* 0x00008800ff0075a7 */ /* 0x0062a60008001104 */
[----:B------:R-:W-:Y:S05]  /*23d0*/  BRA.U !UP0, `(.L_x_24) ;  /* 0x00000005087c7547 */ /* 0x000fea000b800000 */
[----:B------:R-:W4:Y:S01]  /*23e0*/  LDCU.64 UR10, c[0x0][0x5c0] ;  /* 0x0000b800ff0a77ac */ /* 0x000f220008000a00 */
[----:B------:R-:W4:Y:S01]  /*23f0*/  LDCU.64 UR8, c[0x0][0x5f8] ;  /* 0x0000bf00ff0877ac */ /* 0x000f220008000a00 */
[----:B------:R-:W3:Y:S01]  /*2400*/  LDCU UR12, c[0x0][0x5c8] ;  /* 0x0000b900ff0c77ac */ /* 0x000ee20008000800 */
[----:B------:R-:W3:Y:S01]  /*2410*/  LDCU UR47, c[0x0][0x600] ;  /* 0x0000c000ff2f77ac */ /* 0x000ee20008000800 */
[----:B------:R-:W1:Y:S01]  /*2420*/  LDCU UR29, c[0x0][0x5a8] ;  /* 0x0000b500ff1d77ac */ /* 0x000e620008000800 */
[----:B------:R-:W1:Y:S01]  /*2430*/  LDCU UR28, c[0x0][0x59c] ;  /* 0x0000b380ff1c77ac */ /* 0x000e620008000800 */
[----:B----4-:R-:W-:Y:S02]  /*2440*/  UIMAD UR49, UR61, UR10, UR8 ;  /* 0x0000000a3d3172a4 */ /* 0x010fe4000f8e0208 */
[----:B------:R-:W-:Y:S01]  /*2450*/  UIMAD UR48, UR60, UR11, UR9 ;  /* 0x0000000b3c3072a4 */ /* 0x000fe2000f8e0209 */
[----:B------:R-:W4:Y:S01]  /*2460*/  LDCU UR23, c[0x0][0x590] ;  /* 0x0000b200ff1777ac */ /* 0x000f220008000800 */
        /* <DEDUP_REMOVED lines=9> */
[----:B------:R-:W-:-:S02]  /*2500*/  UIADD3 UR51, UPT, UPT, UR67, UR15, URZ ;  /* 0x0000000f43337290 */ /* 0x000fc4000fffe0ff */
[----:B------:R-:W-:Y:S02]  /*2510*/  UIADD3 UR10, UPT, UPT, UR18, 0x40, URZ ;  /* 0x00000040120a7890 */ /* 0x000fe4000fffe0ff */
[----:B---3--:R-:W-:Y:S01]  /*2520*/  UIMAD UR47, UR53, UR12, UR47 ;  /* 0x0000000c352f72a4 */ /* 0x008fe2000f8e022f */
[----:B------:R-:W-:-:S11]  /*2530*/  UMOV UR11, UR45 ;  /* 0x0000002d000b7c82 */ /* 0x000fd60008000000 */
.L_x_29:
[----:B--2---:R-:W-:Y:S01]  /*2540*/  @!P3 MOV R3, 0x3000 ;  /* 0x000030000003b802 */ /* 0x004fe20000000f00 */
[----:B------:R-:W-:Y:S01]  /*2550*/  ULEA UR41, UR11, UR44, 0x3 ;  /* 0x0000002c0b297291 */ /* 0x000fe2000f8e18ff */
[----:B--23--:R-:W-:Y:S11]  /*2560*/  @P0 BRA `(.L_x_25) ;  /* 0x0000000000100947 */ /* 0x00cff60003800000 */
[----:B------:R-:W-:Y:S04]  /*2570*/  MOV R4, UR38 ;  /* 0x0000002600047c02 */ /* 0x000fe80008000f00 */
[----:B------:R-:W-:Y:S04]  /*2580*/  SHF.L.U32 R4, R4, 0x1f, RZ ;  /* 0x0000001f04047819 */ /* 0x000fe800000006ff */
[----:B------:R-:W2:Y:S02]  /*2590*/  SYNCS.PHASECHK.TRANS64.TRYWAIT P0, [UR41+0x88], R4 ;  /* 0x00008804ff0075a7 */ /* 0x000ea40008001129 */
[----:B--2---:R-:W-:Y:S05]  /*25a0*/  @!P0 BRA `(.L_x_26) ;  /* 0x0000007800508947 */ /* 0x004fea0003800000 */
.L_x_25:
[----:B------:R2:W-:Y:S01]  /*25b0*/  @!P3 SYNCS.ARRIVE.TRANS64 RZ, [UR41], R3 ;  /* 0x00000003ffffb9a7 */ /* 0x0005e20008000029 */
[----:B------:R-:W-:Y:S04]  /*25c0*/  BSSY.RECONVERGENT B0, `(.L_x_27) ;  /* 0x0000003000007945 */ /* 0x000fe80003800200 */
[----:B------:R-:W-:Y:S05]  /*25d0*/  @P2 BRA `(.L_x_28) ;  /* 0x0000000000042947 */ /* 0x000fea0003800000 */
[----:B-1--4-:R-:W-:Y:S05]  /*25e0*/  BPT.TRAP 0x1 ;  /* 0x000000040000795c */ /* 0x012fea0000300000 */
.L_x_28:
[----:B-1--4-:R-:W-:Y:S05]  /*25f0*/  BSYNC.RECONVERGENT B0 ;  /* 0x0000000000007941 */ /* 0x012fea0003800200 */
.L_x_27:
[----:B------:R-:W-:Y:S02]  /*2600*/  UIADD3 UR8, UPT, UPT, UR11, 0x1, URZ ;  /* 0x000000010b087890 */ /* 0x000fe4000fffe0ff */
[----:B------:R-:W-:Y:S02]  /*2610*/  USHF.L.U32 UR43, UR15, 0x5, URZ ;  /* 0x000000050f2b7899 */ /* 0x000fe400080006ff */
[----:B------:R-:W-:Y:S02]  /*2620*/  UISETP.NE.AND UP0, UPT, UR8, 0x11, UPT ;  /* 0x000000110800788c */ /* 0x000fe4000bf05270 */
[----:B------:R-:W-:Y:S02]  /*2630*/  UIADD3 UR36, UP1, UPT, UR54, 0x80, URZ ;  /* 0x0000008036247890 */ /* 0x000fe4000ff3e0ff */
[----:B------:R-:W-:Y:S02]  /*2640*/  USEL UR9, URZ, 0x1, UP0 ;  /* 0x00000001ff097887 */ /* 0x000fe40008000000 */
[----:B------:R-:W-:Y:S02]  /*2650*/  USEL UR45, UR8, URZ, UP0 ;  /* 0x000000ff082d7287 */ /* 0x000fe40008000000 */
[----:B------:R-:W-:Y:S02]  /*2660*/  ULOP3.LUT UR38, UR38, UR9, URZ, 0x3c, !UPT ;  /* 0x0000000926267292 */ /* 0x000fe4000f8e3cff */
[----:B------:R-:W-:Y:S02]  /*2670*/  ULEA UR8, UR45, UR44, 0x3 ;  /* 0x0000002c2d087291 */ /* 0x000fe4000f8e18ff */
[----:B------:R-:W-:Y:S02]  /*2680*/  UISETP.NE.AND UP0, UPT, UR23, 0x1, UPT ;  /* 0x000000011700788c */ /* 0x000fe4000bf05270 */
[----:B------:R-:W-:Y:S01]  /*2690*/  ULEA UR40, UR11, UR44, 0xc ;  /* 0x0000002c0b287291 */ /* 0x000fe2000f8e60ff */
[----:B------:R-:W-:Y:S01]  /*26a0*/  MOV R0, UR38 ;  /* 0x0000002600007c02 */ /* 0x000fe20008000f00 */
[----:B------:R-:W-:Y:S02]  /*26b0*/  UIADD3.X UR37, UPT, UPT, URZ, UR55, URZ, UP1, !UPT ;  /* 0x00000037ff257290 */ /* 0x000fe40008ffe4ff */
[----:B------:R-:W-:Y:S01]  /*26c0*/  UIADD3 UR40, UPT, UPT, UR40, 0x4400, URZ ;  /* 0x0000440028287890 */ /* 0x000fe2000fffe0ff */
[----:B------:R-:W-:Y:S01]  /*26d0*/  SHF.L.U32 R0, R0, 0x1f, RZ ;  /* 0x0000001f00007819 */ /* 0x000fe200000006ff */
[----:B------:R-:W-:Y:S02]  /*26e0*/  ULEA UR19, UR11, UR44, 0xd ;  /* 0x0000002c0b137291 */ /* 0x000fe4000f8e68ff */
[----:B------:R-:W-:Y:S01]  /*26f0*/  UISETP.NE.AND UP3, UPT, UR28, 0x1, UPT ;  /* 0x000000011c00788c */ /* 0x000fe2000bf65270 */
[----:B------:R1:W3:Y:S01]  /*2700*/  SYNCS.PHASECHK.TRANS64.TRYWAIT P0, [UR8+0x88], R0 ;  /* 0x00008800ff0075a7 */ /* 0x0002e20008001108 */
[----:B------:R-:W-:Y:S02]  /*2710*/  UIMAD.WIDE.U32 UR8, UR43, UR33, URZ ;  /* 0x000000212b0872a5 */ /* 0x000fe4000f8e00ff */
[----:B------:R-:W-:Y:S02]  /*2720*/  ULEA UR8, UR48, UR49, 0x5 ;  /* 0x0000003130087291 */ /* 0x000fe4000f8e28ff */
[----:B------:R-:W-:Y:S02]  /*2730*/  USHF.R.U32.HI UR9, URZ, UR32, UR9 ;  /* 0x00000020ff097299 */ /* 0x000fe40008011609 */
[----:B------:R-:W-:Y:S02]  /*2740*/  ULEA UR46, UR47, UR8, 0xa ;  /* 0x000000082f2e7291 */ /* 0x000fe4000f8e50ff */
[----:B------:R-:W-:Y:S02]  /*2750*/  USEL UR9, UR43, UR9, !UP0 ;  /* 0x000000092b097287 */ /* 0x000fe4000c000000 */
[----:B------:R-:W-:Y:S02]  /*2760*/  UISETP.NE.AND UP2, UPT, UR29, 0x1, UPT ;  /* 0x000000011d00788c */ /* 0x000fe4000bf45270 */
[----:B------:R-:W-:Y:S02]  /*2770*/  UIMAD.WIDE.U32 UR12, UR9, UR26, URZ ;  /* 0x0000001a090c72a5 */ /* 0x000fe4000f8e00ff */
[----:B------:R-:W-:Y:S02]  /*2780*/  UIADD3 UR8, UPT, UPT, -UR9, URZ, URZ ;  /* 0x000000ff09087290 */ /* 0x000fe4000fffe1ff */
[----:B------:R-:W-:Y:S02]  /*2790*/  UIADD3 UR16, UPT, UPT, UR19, 0x15400, URZ ;  /* 0x0001540013107890 */ /* 0x000fe4000fffe0ff */
[----:B------:R-:W-:Y:S02]  /*27a0*/  UIMAD UR14, UR23, UR8, UR43 ;  /* 0x00000008170e72a4 */ /* 0x000fe4000f8e022b */
[----:B------:R-:W-:Y:S02]  /*27b0*/  UIADD3 UR34, UP0, UPT, UR54, 0x180, URZ ;  /* 0x0000018036227890 */ /* 0x000fe4000ff1e0ff */
[----:B------:R-:W-:Y:S02]  /*27c0*/  UIADD3 UR15, UPT, UPT, UR15, 0x1, URZ ;  /* 0x000000010f0f7890 */ /* 0x000fe4000fffe0ff */
[----:B------:R-:W-:Y:S02]  /*27d0*/  UIADD3.X UR35, UPT, UPT, URZ, UR55, URZ, UP0, !UPT ;  /* 0x00000037ff237290 */ /* 0x000fe400087fe4ff */
[----:B------:R-:W-:Y:S01]  /*27e0*/  UISETP.NE.AND UP0, UPT, UR15, UR51, UPT ;  /* 0x000000330f00728c */ /* 0x000fe2000bf05270 */
[----:B------:R-:W-:Y:S01]  /*27f0*/  UMOV UR56, 0x0 ;  /* 0x0000000000387882 */ /* 0x000fe20000000000 */
[----:B------:R-:W-:Y:S01]  /*2800*/  UMOV UR57, 0x10000000 ;  /* 0x1000000000397882 */ /* 0x000fe20000000000 */
[----:B------:R-:W-:Y:S01]  /*2810*/  UMOV UR42, UR50 ;  /* 0x00000032002a7c82 */ /* 0x000fe20008000000 */
[----:B------:R-:W-:Y:S01]  /*2820*/  UMOV UR17, UR41 ;  /* 0x0000002900117c82 */ /* 0x000fe20008000000 */
[----:B------:R4:W-:Y:S01]  /*2830*/  UTMALDG.2D [UR40], [UR36], desc[UR56] ;  /* 0x00003828240075b4 */ /* 0x0009e20008009000 */
[----:B------:R-:W-:Y:S02]  /*2840*/  UMOV UR12, UR13 ;  /* 0x0000000d000c7c82 */ /* 0x000fe40008000000 */
[----:B------:R-:W-:Y:S04]  /*2850*/  USHF.R.U32.HI UR11, URZ, UR27, UR12 ;  /* 0x0000001bff0b7299 */ /* 0x000fe8000801160c */
[----:B------:R-:W-:Y:S04]  /*2860*/  USEL UR11, UR9, UR11, !UP3 ;  /* 0x0000000b090b7287 */ /* 0x000fe8000d800000 */
[----:B------:R-:W-:Y:S07]  /*2870*/  UIMAD.WIDE.U32 UR12, UR11, UR31, URZ ;  /* 0x0000001f0b0c72a5 */ /* 0x000fee000f8e00ff */
        /* <DEDUP_REMOVED lines=11> */
[----:B----4-:R-:W-:Y:S01]  /*2930*/  UPRMT UR36, UR46, 0x5410, URZ ;  /* 0x000054102e247896 */ /* 0x010fe200080000ff */
[----:B------:R-:W-:Y:S01]  /*2940*/  UMOV UR9, UR41 ;  /* 0x0000002900097c82 */ /* 0x000fe20008000000 */
[----:B------:R-:W-:Y:S01]  /*2950*/  UMOV UR11, UR19 ;  /* 0x00000013000b7c82 */ /* 0x000fe20008000000 */
[----:B------:R-:W-:Y:S01]  /*2960*/  UMOV UR12, UR20 ;  /* 0x00000014000c7c82 */ /* 0x000fe20008000000 */
[----:B------:R-:W-:Y:S01]  /*2970*/  UMOV UR14, UR22 ;  /* 0x00000016000e7c82 */ /* 0x000fe20008000000 */
[----:B------:R-:W-:Y:S04]  /*2980*/  UMOV UR13, UR21 ;  /* 0x00000015000d7c82 */ /* 0x000fe80008000000 */
[----:B------:R-:W-:Y:S01]  /*2990*/  UTMALDG.5D.IM2COL [UR16], [UR34], UR36 ;  /* 0x00000010220073b4 */ /* 0x000fe20008060024 */
[----:B------:R4:W-:Y:S02]  /*29a0*/  UTMALDG.5D.IM2COL [UR8], [UR34], UR36 ;  /* 0x00000008220073b4 */ /* 0x0009e40008060024 */
[----:B----4-:R-:W-:Y:S01]  /*29b0*/  UMOV UR11, UR45 ;  /* 0x0000002d000b7c82 */ /* 0x010fe20008000000 */
[----:B-1----:R-:W-:Y:S05]  /*29c0*/  BRA.U UP0, `(.L_x_29) ;  /* 0xfffffff900dc7547 */ /* 0x002fea000b83ffff */
.L_x_24:
[----:B--23--:R-:W-:Y:S01]  /*29d0*/  SHF.L.U32 R3, R2, 0x1f, RZ ;  /* 0x0000001f02037819 */ /* 0x00cfe200000006ff */
[----:B------:R-:W-:-:S03]  /*29e0*/  NOP ;  /* 0x0000000000007918 */ /* 0x000fc60000000000 */
[----:B------:R-:W2:Y:S02]  /*29f0*/  SYNCS.PHASECHK.TRANS64.TRYWAIT P0, [UR44+0x160], R3 ;  /* 0x00016003ff0075a7 */ /* 0x000ea4000800112c */
[----:B--2---:R-:W-:Y:S05]  /*2a00*/  @!P0 BRA `(.L_x_30) ;  /* 0x0000007400508947 */ /* 0x004fea0003800000 */
.L_x_140:
[----:B------:R-:W2:Y:S01]  /*2a10*/  LDS.128 R4, [UR44+0x1a0] ;  /* 0x0001a02cff047984 */ /* 0x000ea20008000c00 */
[----:B------:R-:W-:Y:S02]  /*2a20*/  UIADD3 UR4, UPT, UPT, UR44, 0x168, URZ ;  /* 0x000001682c047890 */ /* 0x000fe4000fffe0ff */
[----:B------:R-:W-:Y:S01]  /*2a30*/  UISETP.GE.AND UP0, UPT, UR39, 0x1, UPT ;  /* 0x000000012700788c */ /* 0x000fe2000bf06270 */
[----:B------:R-:W-:Y:S01]  /*2a40*/  @!PT LDS RZ, [RZ] ;  /* 0x00000000fffff984 */ /* 0x000fe20000000800 */
[----:B------:R-:W-:Y:S01]  /*2a50*/  @!PT LDS RZ, [RZ] ;  /* 0x00000000fffff984 */ /* 0x000fe20000000800 */
[----:B------:R-:W-:Y:S01]  /*2a60*/  @!PT LDS RZ, [RZ] ;  /* 0x00000000fffff984 */ /* 0x000fe20000000800 */
[----:B------:R-:W-:Y:S01]  /*2a70*/  @!PT LDS RZ, [RZ] ;  /* 0x00000000fffff984 */ /* 0x000fe20000000800 */
[----:B------:R3:W-:Y:S06]  /*2a80*/  MEMBAR.ALL.CTA ;  /* 0x0000000000007992 */ /* 0x0007ec0000008000 */
[----:B---3--:R-:W3:Y:S01]  /*2a90*/  FENCE.VIEW.ASYNC.S ;  /* 0x00000000000073c6 */ /* 0x008ee20000000000 */
[----:B------:R-:W-:-:S09]  /*2aa0*/  UPRMT UR4, URZ, 0x654, UR4 ;  /* 0x00000654ff047896 */ /* 0x000fd20008000004 */
[----:B---3--:R-:W-:Y:S01]  /*2ab0*/  SYNCS.ARRIVE.TRANS64.RED.A1T0 RZ, [UR4], RZ ;  /* 0x000000ffffff79a7 */ /* 0x008fe20008100404 */
[----:B--2---:R-:W-:-:S13]  /*2ac0*/  LOP3.LUT P0, RZ, R6, 0x1, RZ, 0xc0, !PT ;  /* 0x0000000106ff7812 */ /* 0x004fda000780c0ff */
[----:B------:R-:W-:Y:S01]  /*2ad0*/  VOTEU.ANY UP1, P0 ;  /* 0x0000000000ff7886 */ /* 0x000fe20000020100 */
[----:B------:R-:W-:-:S13]  /*2ae0*/  PLOP3.LUT P0, PT, PT, PT, UP1, 0x80, 0x8 ;  /* 0x000000000008781c */ /* 0x000fda0003f0f018 */
[----:B-1----:R-:W-:Y:S02]  /*2af0*/  @P0 MOV R0, R4 ;  /* 0x0000000400000202 */ /* 0x002fe40000000f00 */
[----:B------:R-:W-:Y:S02]  /*2b00*/  @P0 LOP3.LUT R4, R5, 0xffff, RZ, 0xc0, !PT ;  /* 0x0000ffff05040812 */ /* 0x000fe400078ec0ff */
[----:B------:R-:W-:Y:S02]  /*2b10*/  @P0 R2UR UR6, R0 ;  /* 0x00000000000602ca */ /* 0x000fe400000e0000 */
[----:B------:R-:W-:-:S11]  /*2b20*/  @P0 R2UR UR5, R4 ;  /* 0x00000000040502ca */ /* 0x000fd600000e0000 */
[----:B------:R-:W-:Y:S02]  /*2b30*/  @UP1 UMOV UR59, UR6 ;  /* 0x00000006003b1c82 */ /* 0x000fe40008000000 */
[----:B------:R-:W-:Y:S01]  /*2b40*/  @UP1 UMOV UR58, UR5 ;  /* 0x00000005003a1c82 */ /* 0x000fe20008000000 */
[----:B------:R-:W-:Y:S05]  /*2b50*/  BRA.U !UP0, `(.L_x_31) ;  /* 0x0000000108d47547 */ /* 0x000fea000b800000 */
[----:B------:R-:W1:Y:S01]  /*2b60*/  LDCU.128 UR16, c[0x0][0xc10] ;  /* 0x00018200ff1077ac */ /* 0x000e620008000c00 */
[----:B------:R-:W2:Y:S01]  /*2b70*/  LDCU UR20, c[0x0][0xc20] ;  /* 0x00018400ff1477ac */ /* 0x000ea20008000800 */
[----:B------:R-:W3:Y:S01]  /*2b80*/  LDCU UR13, c[0x0][0xc0c] ;  /* 0x00018180ff0d77ac */ /* 0x000ee20008000800 */
[----:B------:R-:W4:Y:S01]  /*2b90*/  LDCU.64 UR14, c[0x0][0xc28] ;  /* 0x00018500ff0e77ac */ /* 0x000f220008000a00 */
[----:B------:R-:W-:Y:S02]  /*2ba0*/  UISETP.NE.AND UP3, UPT, UR39, 0x1, UPT ;  /* 0x000000012700788c */ /* 0x000fe4000bf65270 */
[----:B-1----:R-:W-:Y:S02]  /*2bb0*/  UIMAD.WIDE.U32 UR4, UR63, UR19, URZ ;  /* 0x000000133f0472a5 */ /* 0x002fe4000f8e00ff */
[----:B------:R-:W-:Y:S02]  /*2bc0*/  UIMAD.WIDE.U32 UR6, UR64, UR16, URZ ;  /* 0x00000010400672a5 */ /* 0x000fe4000f8e00ff */
[----:B------:R-:W-:-:S02]  /*2bd0*/  UISETP.NE.AND UP0, UPT, UR18, 0x1, UPT ;  /* 0x000000011200788c */ /* 0x000fc4000bf05270 */
[----:B------:R-:W-:Y:S01]  /*2be0*/  UIMAD.WIDE.U32 UR10, UR58, UR19, URZ ;  /* 0x000000133a0a72a5 */ /* 0x000fe2000f8e00ff */
[----:B------:R-:W-:Y:S01]  /*2bf0*/  UMOV UR4, UR5 ;  /* 0x0000000500047c82 */ /* 0x000fe20008000000 */
[----:B---3--:R-:W-:Y:S02]  /*2c00*/  UISETP.NE.AND UP2, UPT, UR13, 0x1, UPT ;  /* 0x000000010d00788c */ /* 0x008fe4000bf45270 */
[----:B--2---:R-:W-:Y:S02]  /*2c10*/  USHF.R.U32.HI UR5, URZ, UR20, UR4 ;  /* 0x00000014ff057299 */ /* 0x004fe40008011604 */
[----:B------:R-:W-:Y:S01]  /*2c20*/  UIMAD.WIDE.U32 UR8, UR59, UR16, URZ ;  /* 0x000000103b0872a5 */ /* 0x000fe2000f8e00ff */
[----:B------:R-:W-:Y:S01]  /*2c30*/  UMOV UR4, UR7 ;  /* 0x0000000700047c82 */ /* 0x000fe20008000000 */
[----:B------:R-:W-:Y:S02]  /*2c40*/  USEL UR5, UR63, UR5, !UP0 ;  /* 0x000000053f057287 */ /* 0x000fe4000c000000 */
[----:B------:R-:W-:-:S02]  /*2c50*/  USHF.R.U32.HI UR4, URZ, UR17, UR4 ;  /* 0x00000011ff047299 */ /* 0x000fc40008011604 */
[----:B----4-:R-:W-:Y:S02]  /*2c60*/  UIMAD.WIDE.U32 UR6, UR5, UR14, URZ ;  /* 0x0000000e050672a5 */ /* 0x010fe4000f8e00ff */
[----:B------:R-:W-:Y:S01]  /*2c70*/  USEL UR12, UR64, UR4, !UP2 ;  /* 0x00000004400c7287 */ /* 0x000fe2000d000000 */
[----:B------:R-:W-:Y:S02]  /*2c80*/  UMOV UR8, UR9 ;  /* 0x0000000900087c82 */ /* 0x000fe40008000000 */
[----:B------:R-:W-:Y:S01]  /*2c90*/  UMOV UR4, UR11 ;  /* 0x0000000b00047c82 */ /* 0x000fe20008000000 */
[----:B------:R-:W-:Y:S01]  /*2ca0*/  UIMAD.WIDE.U32 UR10, UR12, UR14, URZ ;  /* 0x0000000e0c0a72a5 */ /* 0x000fe2000f8e00ff */
[----:B------:R-:W-:Y:S01]  /*2cb0*/  UMOV UR6, UR7 ;  /* 0x0000000700067c82 */ /* 0x000fe20008000000 */
[----:B------:R-:W-:Y:S02]  /*2cc0*/  USHF.R.U32.HI UR4, URZ, UR20, UR4 ;  /* 0x00000014ff047299 */ /* 0x000fe40008011604 */
[----:B------:R-:W-:-:S02]  /*2cd0*/  @UP3 USHF.R.U32.HI UR5, URZ, UR15, UR6 ;  /* 0x0000000fff053299 */ /* 0x000fc40008011606 */
[----:B------:R-:W-:Y:S01]  /*2ce0*/  USHF.R.U32.HI UR17, URZ, UR17, UR8 ;  /* 0x00000011ff117299 */ /* 0x000fe20008011608 */
[----:B------:R-:W-:Y:S01]  /*2cf0*/  UMOV UR6, UR11 ;  /* 0x0000000b00067c82 */ /* 0x000fe20008000000 */
[----:B------:R-:W-:Y:S02]  /*2d00*/  USEL UR4, UR58, UR4, !UP0 ;  /* 0x000000043a047287 */ /* 0x000fe4000c000000 */
[----:B------:R-:W-:Y:S02]  /*2d10*/  @UP3 USHF.R.U32.HI UR12, URZ, UR15, UR6 ;  /* 0x0000000fff0c3299 */ /* 0x000fe40008011606 */
[----:B------:R-:W-:Y:S02]  /*2d20*/  UIMAD UR6, UR39, UR5, URZ ;  /* 0x00000005270672a4 */ /* 0x000fe4000f8e02ff */
[----:B------:R-:W-:Y:S02]  /*2d30*/  USEL UR5, UR59, UR17, !UP2 ;  /* 0x000000113b057287 */ /* 0x000fe4000d000000 */
[----:B------:R-:W-:-:S02]  /*2d40*/  UIMAD UR8, UR39, UR12, URZ ;  /* 0x0000000c270872a4 */ /* 0x000fc4000f8e02ff */
[----:B------:R-:W-:Y:S02]  /*2d50*/  UISETP.GE.AND UP0, UPT, UR4, UR6, UPT ;  /* 0x000000060400728c */ /* 0x000fe4000bf06270 */
[----:B------:R-:W-:Y:S02]  /*2d60*/  UIMAD.WIDE.U32 UR6, UR4, UR14, URZ ;  /* 0x0000000e040672a5 */ /* 0x000fe4000f8e00ff */
[----:B------:R-:W-:Y:S02]  /*2d70*/  UISETP.GE.OR UP0, UPT, UR5, UR8, UP0 ;  /* 0x000000080500728c */ /* 0x000fe40008706670 */
[----:B------:R-:W-:Y:S02]  /*2d80*/  UIMAD.WIDE.U32 UR8, UR5, UR14, URZ ;  /* 0x0000000e050872a5 */ /* 0x000fe4000f8e00ff */
[----:B------:R-:W-:Y:S01]  /*2d90*/  UIADD3 UR10, UPT, UPT, -UR4, URZ, URZ ;  /* 0x000000ff040a7290 */ /* 0x000fe2000fffe1ff */
[----:B------:R-:W-:Y:S02]  /*2da0*/  UMOV UR6, UR7 ;  /* 0x0000000700067c82 */ /* 0x000fe40008000000 */
[----:B------:R-:W-:-:S02]  /*2db0*/  USHF.R.U32.HI UR6, URZ, UR15, UR6 ;  /* 0x0000000fff067299 */ /* 0x000fc40008011606 */
[----:B------:R-:W-:Y:S02]  /*2dc0*/  UIMAD UR10, UR18, UR10, UR58 ;  /* 0x0000000a120a72a4 */ /* 0x000fe4000f8e023a */
[----:B------:R-:W-:Y:S01]  /*2dd0*/  USEL UR6, UR4, UR6, !UP3 ;  /* 0x0000000604067287 */ /* 0x000fe2000d800000 */
[----:B------:R-:W-:Y:S01]  /*2de0*/  @!UP0 UMOV UR7, UR9 ;  /* 0x0000000900078c82 */ /* 0x000fe20008000000 */
[----:B------:R-:W-:Y:S02]  /*2df0*/  UIADD3 UR9, UPT, UPT, -UR5, URZ, URZ ;  /* 0x000000ff05097290 */ /* 0x000fe4000fffe1ff */
[----:B------:R-:W-:Y:S02]  /*2e00*/  @!UP0 USHF.R.U32.HI UR7, URZ, UR15, UR7 ;  /* 0x0000000fff078299 */ /* 0x000fe40008011607 */
[----:B------:R-:W-:Y:S02]  /*2e10*/  UIADD3 UR8, UPT, UPT, -UR6, URZ, URZ ;  /* 0x000000ff06087290 */ /* 0x000fe4000fffe1ff */
[----:B------:R-:W-:-:S02]  /*2e20*/  @!UP0 USEL UR7, UR5, UR7, !UP3 ;  /* 0x0000000705078287 */ /* 0x000fc4000d800000 */
[----:B------:R-:W-:Y:S02]  /*2e30*/  UIMAD UR8, UR39, UR8, UR4 ;  /* 0x00000008270872a4 */ /* 0x000fe4000f8e0204 */
[----:B------:R-:W-:Y:S02]  /*2e40*/  @!UP0 UIADD3 UR6, UPT, UPT, UR6, -UR7, URZ ;  /* 0x8000000706068290 */ /* 0x000fe4000fffe0ff */
[----:B------:R-:W-:Y:S02]  /*2e50*/  @!UP0 UIMAD UR7, UR8, UR12, UR7 ;  /* 0x0000000c080782a4 */ /* 0x000fe4000f8e0207 */
[----:B------:R-:W-:Y:S02]  /*2e60*/  @!UP0 UIMAD UR4, UR39, UR6, UR5 ;  /* 0x00000006270482a4 */ /* 0x000fe4000f8e0205 */
[----:B------:R-:W-:Y:S02]  /*2e70*/  UIMAD UR6, UR13, UR9, UR59 ;  /* 0x000000090d0672a4 */ /* 0x000fe4000f8e023b */
[----:B------:R-:W-:Y:S01]  /*2e80*/  UIMAD UR58, UR4, UR18, UR10 ;  /* 0x00000012043a72a4 */ /* 0x000fe2000f8e020a */
[----:B------:R-:W-:-:S02]  /*2e90*/  @!UP0 UMOV UR5, UR7 ;  /* 0x0000000700058c82 */ /* 0x000fc40008000000 */
[----:B------:R-:W-:-:S12]  /*2ea0*/  UIMAD UR59, UR5, UR13, UR6 ;  /* 0x0000000d053b72a4 */ /* 0x000fd8000f8e0206 */
.L_x_31:
        /* <DEDUP_REMOVED lines=20> */
.L_x_32:
[----:B------:R-:W-:Y:S02]  /*2ff0*/  R2UR UR5, R49 ;  /* 0x00000000310572ca */ /* 0x000fe400000e0000 */
[----:B------:R-:W-:Y:S02]  /*3000*/  R2UR UR4, R48 ;  /* 0x00000000300472ca */ /* 0x000fe400000e0000 */
[----:B------:R-:W-:Y:S02]  /*3010*/  PLOP3.LUT P1, PT, PT, PT, PT, 0x80, 0x8 ;  /* 0x000000000008781c */ /* 0x000fe40003f2f070 */
[----:B------:R-:W-:-:S07]  /*3020*/  LOP3.LUT R2, R2, 0x1, RZ, 0x3c, !PT ;  /* 0x0000000102027812 */ /* 0x000fce00078e3cff */
[----:B------:R-:W-:Y:S02]  /*3030*/  UIADD3 UR28, UPT, UPT, UR59, UR5, URZ ;  /* 0x000000053b1c7290 */ /* 0x000fe4000fffe0ff */
[----:B------:R-:W-:Y:S01]  /*3040*/  UIADD3 UR21, UPT, UPT, UR58, UR4, URZ ;  /* 0x000000043a157290 */ /* 0x000fe2000fffe0ff */
[----:B------:R-:W-:Y:S11]  /*3050*/  BRA.U UP1, `(.L_x_33) ;  /* 0xffffffe501787547 */ /* 0x000ff6000b83ffff */
[----:B------:R-:W-:Y:S01]  /*3060*/  UIADD3 UR44, UPT, UPT, UR44, 0x88, URZ ;  /* 0x000000882c2c7890 */ /* 0x000fe2000fffe0ff */
[----:B------:R-:W-:-:S03]  /*3070*/  MOV R2, UR38 ;  /* 0x0000002600027c02 */ /* 0x000fc60008000f00 */
[----:B------:R-:W-:Y:S01]  /*3080*/  ULEA UR4, UR45, UR44, 0x3 ;  /* 0x0000002c2d047291 */ /* 0x000fe2000f8e18ff */
[----:B------:R-:W-:-:S08]  /*3090*/  SHF.L.U32 R2, R2, 0x1f, RZ ;  /* 0x0000001f02027819 */ /* 0x000fd000000006ff */
[----:B------:R-:W1:Y:S02]  /*30a0*/  SYNCS.PHASECHK.TRANS64.TRYWAIT P0, [UR4], R2 ;  /* 0x00000002ff0075a7 */ /* 0x000e640008001104 */
[----:B-1----:R-:W-:Y:S05]  /*30b0*/  @!P0 BRA `(.L_x_34) ;  /* 0x0000006c00bc8947 */ /* 0x002fea0003800000 */
.L_x_142:
[----:B------:R-:W-:-:S04]  /*30c0*/  UIADD3 UR4, UPT, UPT, UR45, 0x1, URZ ;  /* 0x000000012d047890 */ /* 0x000fc8000fffe0ff */
[----:B------:R-:W-:-:S04]  /*30d0*/  UISETP.NE.AND UP0, UPT, UR4, 0x11, UPT ;  /* 0x000000110400788c */ /* 0x000fc8000bf05270 */
[----:B------:R-:W-:Y:S02]  /*30e0*/  USEL UR5, URZ, 0x1, UP0 ;  /* 0x00000001ff057887 */ /* 0x000fe40008000000 */
[----:B------:R-:W-:Y:S02]  /*30f0*/  USEL UR4, UR4, URZ, UP0 ;  /* 0x000000ff04047287 */ /* 0x000fe40008000000 */
[----:B------:R-:W-:Y:S02]  /*3100*/  ULOP3.LUT UR6, UR38, UR5, URZ, 0x3c, !UPT ;  /* 0x0000000526067292 */ /* 0x000fe4000f8e3cff */
[----:B------:R-:W-:-:S04]  /*3110*/  ULEA UR5, UR4, UR44, 0x3 ;  /* 0x0000002c04057291 */ /* 0x000fc8000f8e18ff */
[----:B-1----:R-:W-:-:S04]  /*3120*/  MOV R2, UR6 ;  /* 0x0000000600027c02 */ /* 0x002fc80008000f00 */
[----:B------:R-:W-:-:S04]  /*3130*/  SHF.L.U32 R2, R2, 0x1f, RZ ;  /* 0x0000001f02027819 */ /* 0x000fc800000006ff */
[----:B------:R-:W1:Y:S02]  /*3140*/  SYNCS.PHASECHK.TRANS64.TRYWAIT P0, [UR5], R2 ;  /* 0x00000002ff0075a7 */ /* 0x000e640008001105 */
[----:B-1----:R-:W-:Y:S05]  /*3150*/  @!P0 BRA `(.L_x_35) ;  /* 0x0000006c00ac8947 */ /* 0x002fea0003800000 */
.L_x_144:
        /* <DEDUP_REMOVED lines=10> */
.L_x_146:
        /* <DEDUP_REMOVED lines=10> */
.L_x_148:
        /* <DEDUP_REMOVED lines=10> */
.L_x_150:
        /* <DEDUP_REMOVED lines=10> */
.L_x_152:
        /* <DEDUP_REMOVED lines=10> */
.L_x_154:
        /* <DEDUP_REMOVED lines=10> */
.L_x_156:
        /* <DEDUP_REMOVED lines=10> */
.L_x_158:
        /* <DEDUP_REMOVED lines=10> */
.L_x_160:
        /* <DEDUP_REMOVED lines=10> */
.L_x_162:
        /* <DEDUP_REMOVED lines=10> */
.L_x_164:
        /* <DEDUP_REMOVED lines=10> */
.L_x_166:
        /* <DEDUP_REMOVED lines=10> */
.L_x_168:
        /* <DEDUP_REMOVED lines=10> */
.L_x_170:
        /* <DEDUP_REMOVED lines=10> */
.L_x_172:
[----:B------:R-:W-:-:S04]  /*3a20*/  UIADD3 UR4, UPT, UPT, UR4, 0x1, URZ ;  /* 0x0000000104047890 */ /* 0x000fc8000fffe0ff */
[----:B------:R-:W-:-:S04]  /*3a30*/  UISETP.NE.AND UP0, UPT, UR4, 0x11, UPT ;  /* 0x000000110400788c */ /* 0x000fc8000bf05270 */
[----:B------:R-:W-:Y:S02]  /*3a40*/  USEL UR5, URZ, 0x1, UP0 ;  /* 0x00000001ff057887 */ /* 0x000fe40008000000 */
[----:B------:R-:W-:Y:S02]  /*3a50*/  USEL UR4, UR4, URZ, UP0 ;  /* 0x000000ff04047287 */ /* 0x000fe40008000000 */
[----:B------:R-:W-:Y:S02]  /*3a60*/  ULOP3.LUT UR5, UR6, UR5, URZ, 0x3c, !UPT ;  /* 0x0000000506057292 */ /* 0x000fe4000f8e3cff */
[----:B------:R-:W-:-:S04]  /*3a70*/  ULEA UR4, UR4, UR44, 0x3 ;  /* 0x0000002c04047291 */ /* 0x000fc8000f8e18ff */
[----:B-1----:R-:W-:Y:S02]  /*3a80*/  IMAD.U32 R2, RZ, RZ, UR5 ;  /* 0x00000005ff027e24 */ /* 0x002fe4000f8e00ff */
[----:B------:R-:W-:-:S03]  /*3a90*/  MOV R0, UR4 ;  /* 0x0000000400007c02 */ /* 0x000fc60008000f00 */
[----:B------:R-:W-:-:S07]  /*3aa0*/  SHF.L.U32 R2, R2, 0x1f, RZ ;  /* 0x0000001f02027819 */ /* 0x000fce00000006ff */
.L_x_50:
[----:B-1----:R1:W2:Y:S02]  /*3ab0*/  SYNCS.PHASECHK.TRANS64.TRYWAIT P0, [R0+URZ], R2 ;  /* 0x00000002000075a7 */ /* 0x0022a400080011ff */
[----:B--2---:R-:W-:Y:S05]  /*3ac0*/  @!P0 NANOSLEEP.SYNCS 0x989680 ;  /* 0x009896800000895d */ /* 0x004fea0003900000 */
[----:B------:R-:W2:Y:S02]  /*3ad0*/  @!P0 SYNCS.PHASECHK.TRANS64 P0, [R0+URZ], R2 ;  /* 0x00000002000085a7 */ /* 0x000ea400080010ff */
[----:B--2---:R-:W-:Y:S05]  /*3ae0*/  @P0 EXIT ;  /* 0x000000000000094d */ /* 0x004fea0003800000 */
[----:B------:R-:W-:Y:S05]  /*3af0*/  BRA `(.L_x_50) ;  /* 0xfffffffc00ec7947 */ /* 0x000fea000383ffff */
.L_x_17:
[----:B------:R-:W2:Y:S02]  /*3b00*/  S2UR UR4, SR_CgaCtaId ;  /* 0x00000000000479c3 */ /* 0x000ea40000008800 */
[----:B--2---:R-:W-:-:S04]  /*3b10*/  UISETP.NE.AND UP0, UPT, UR4, URZ, UPT ;  /* 0x000000ff0400728c */ /* 0x004fc8000bf05270 */
[----:B------:R-:W-:-:S09]  /*3b20*/  UISETP.NE.OR UP0, UPT, UR18, 0x1, UP0 ;  /* 0x000000011200788c */ /* 0x000fd20008705670 */
[----:B------:R-:W-:Y:S05]  /*3b30*/  BRA.U UP0, `(.L_x_51) ;  /* 0x0000000100b47547 */ /* 0x000fea000b800000 */
[----:B------:R-:W2:Y:S01]  /*3b40*/  S2UR UR5, SR_CgaCtaId ;  /* 0x00000000000579c3 */ /* 0x000ea20000008800 */
[----:B------:R-:W-:Y:S01]  /*3b50*/  UMOV UR4, 0x400 ;  /* 0x0000040000047882 */ /* 0x000fe20000000000 */
[----:B------:R-:W-:Y:S01]  /*3b60*/  HFMA2 R3, -RZ, RZ, 0, 5.9604644775390625e-08 ;  /* 0x00000001ff037431 */ /* 0x000fe200000001ff */
[----:B------:R-:W-:Y:S01]  /*3b70*/  ISETP.NE.AND P0, PT, R0, RZ, PT ;  /* 0x000000ff0000720c */ /* 0x000fe20003f05270 */
[----:B------:R-:W-:Y:S01]  /*3b80*/  IMAD.MOV.U32 R8, RZ, RZ, RZ ;  /* 0x000000ffff087224 */ /* 0x000fe200078e00ff */
[----:B--2---:R-:W-:-:S04]  /*3b90*/  ULEA UR4, UR5, UR4, 0x18 ;  /* 0x0000000405047291 */ /* 0x004fc8000f8ec0ff */
[----:B------:R-:W-:Y:S02]  /*3ba0*/  UIADD3 UR5, UPT, UPT, UR4, 0x168, URZ ;  /* 0x0000016804057890 */ /* 0x000fe4000fffe0ff */
[----:B------:R-:W-:Y:S02]  /*3bb0*/  UIADD3 UR8, UPT, UPT, UR4, 0x160, URZ ;  /* 0x0000016004087890 */ /* 0x000fe4000fffe0ff */
[----:B------:R-:W-:-:S12]  /*3bc0*/  UPRMT UR5, URZ, 0x654, UR5 ;  /* 0x00000654ff057896 */ /* 0x000fd80008000005 */
.L_x_54:
[----:B------:R-:W-:Y:S01]  /*3bd0*/  SHF.L.U32 R6, R3, 0x1f, RZ ;  /* 0x0000001f03067819 */ /* 0x000fe200000006ff */
[----:B------:R-:W-:Y:S02]  /*3be0*/  IMAD.U32 R4, RZ, RZ, UR8 ;  /* 0x00000008ff047e24 */ /* 0x000fe4000f8e00ff */
[----:B------:R-:W-:Y:S01]  /*3bf0*/  @!P0 IMAD.MOV.U32 R5, RZ, RZ, 0x10 ;  /* 0x00000010ff058424 */ /* 0x000fe200078e00ff */
[----:B------:R-:W2:Y:S02]  /*3c00*/  SYNCS.PHASECHK.TRANS64.TRYWAIT P1, [UR4+0x168], R6 ;  /* 0x00016806ff0075a7 */ /* 0x000ea40008021104 */
[----:B------:R-:W-:-:S04]  /*3c10*/  PRMT R4, R0, 0x654, R4 ;  /* 0x0000065400047816 */ /* 0x000fc80000000004 */
[----:B------:R-:W-:Y:S01]  /*3c20*/  SEL R2, R4, R2, !P0 ;  /* 0x0000000204027207 */ /* 0x000fe20004000000 */
[----:B--2---:R-:W-:Y:S06]  /*3c30*/  @!P1 BRA `(.L_x_52) ;  /* 0x00000068005c9947 */ /* 0x004fec0003800000 */
.L_x_174:
[----:B------:R-:W-:Y:S01]  /*3c40*/  UIADD3 UR6, UPT, UPT, UR4, 0x1a0, URZ ;  /* 0x000001a004067890 */ /* 0x000fe2000fffe0ff */
[----:B------:R3:W-:Y:S01]  /*3c50*/  @!P0 SYNCS.ARRIVE.TRANS64.RED RZ, [R2+URZ], R5 ;  /* 0x0000000502ff89a7 */ /* 0x0007e200080004ff */
[----:B------:R-:W-:Y:S01]  /*3c60*/  UIADD3 UR7, UPT, UPT, UR4, 0x160, URZ ;  /* 0x0000016004077890 */ /* 0x000fe2000fffe0ff */
[----:B------:R-:W-:-:S08]  /*3c70*/  LOP3.LUT R3, R3, 0x1, RZ, 0x3c, !PT ;  /* 0x0000000103037812 */ /* 0x000fd000078e3cff */
[----:B------:R-:W-:Y:S06]  /*3c80*/  UGETNEXTWORKID.BROADCAST [UR6], [UR7] ;  /* 0x00000000060073ca */ /* 0x000fec0008000100 */
[----:B---3--:R-:W-:-:S04]  /*3c90*/  SHF.L.U32 R5, R8, 0x1f, RZ ;  /* 0x0000001f08057819 */ /* 0x008fc800000006ff */
[----:B------:R-:W3:Y:S02]  /*3ca0*/  SYNCS.PHASECHK.TRANS64.TRYWAIT P1, [UR4+0x160], R5 ;  /* 0x00016005ff0075a7 */ /* 0x000ee40008021104 */
[----:B---3--:R-:W-:Y:S05]  /*3cb0*/  @!P1 BRA `(.L_x_53) ;  /* 0x0000006800549947 */ /* 0x008fea0003800000 */
.L_x_176:
[----:B--2---:R-:W2:Y:S01]  /*3cc0*/  LDS.128 R4, [UR4+0x1a0] ;  /* 0x0001a004ff047984 */ /* 0x004ea20008000c00 */
[----:B------:R-:W-:Y:S01]  /*3cd0*/  LOP3.LUT R8, R8, 0x1, RZ, 0x3c, !PT ;  /* 0x0000000108087812 */ /* 0x000fe200078e3cff */
[----:B------:R-:W-:Y:S01]  /*3ce0*/  @!PT LDS RZ, [RZ] ;  /* 0x00000000fffff984 */ /* 0x000fe20000000800 */
[----:B------:R-:W-:Y:S01]  /*3cf0*/  @!PT LDS RZ, [RZ] ;  /* 0x00000000fffff984 */ /* 0x000fe20000000800 */
[----:B------:R-:W-:Y:S01]  /*3d00*/  @!PT LDS RZ, [RZ] ;  /* 0x00000000fffff984 */ /* 0x000fe20000000800 */
[----:B------:R-:W-:Y:S01]  /*3d10*/  @!PT LDS RZ, [RZ] ;  /* 0x00000000fffff984 */ /* 0x000fe20000000800 */
[----:B------:R3:W-:Y:S06]  /*3d20*/  MEMBAR.ALL.CTA ;  /* 0x0000000000007992 */ /* 0x0007ec0000008000 */
[----:B---3--:R-:W3:Y:S02]  /*3d30*/  FENCE.VIEW.ASYNC.S ;  /* 0x00000000000073c6 */ /* 0x008ee40000000000 */
[----:B---3--:R-:W-:Y:S01]  /*3d40*/  SYNCS.ARRIVE.TRANS64.RED.A1T0 RZ, [UR5], RZ ;  /* 0x000000ffffff79a7 */ /* 0x008fe20008100405 */
[----:B--2---:R-:W-:-:S13]  /*3d50*/  LOP3.LUT P1, RZ, R6, 0x1, RZ, 0xc0, !PT ;  /* 0x0000000106ff7812 */ /* 0x004fda000782c0ff */
[----:B------:R-:W-:Y:S05]  /*3d60*/  @P1 BRA `(.L_x_54) ;  /* 0xfffffffc00981947 */ /* 0x000fea000383ffff */
[----:B------:R-:W-:-:S04]  /*3d70*/  SHF.L.U32 R0, R3, 0x1f, RZ ;  /* 0x0000001f03007819 */ /* 0x000fc800000006ff */
[----:B------:R-:W2:Y:S02]  /*3d80*/  SYNCS.PHASECHK.TRANS64 P0, [UR4+0x168], R0 ;  /* 0x00016800ff0075a7 */ /* 0x000ea40008001004 */
[----:B-12---:R-:W-:Y:S05]  /*3d90*/  @P0 EXIT ;  /* 0x000000000000094d */ /* 0x006fea0003800000 */
[----:B------:R-:W-:-:S07]  /*3da0*/  MOV R0, UR4 ;  /* 0x0000000400007c02 */ /* 0x000fce0008000f00 */
.L_x_55:
[----:B-1----:R-:W-:-:S04]  /*3db0*/  SHF.L.U32 R2, R3, 0x1f, RZ ;  /* 0x0000001f03027819 */ /* 0x002fc800000006ff */
[----:B------:R1:W2:Y:S03]  /*3dc0*/  SYNCS.PHASECHK.TRANS64.TRYWAIT P0, [R0+URZ+0x168], R2 ;  /* 0x00016802000075a7 */ /* 0x0002a600080011ff */
[----:B--2---:R-:W-:Y:S05]  /*3dd0*/  @!P0 NANOSLEEP.SYNCS 0x989680 ;  /* 0x009896800000895d */ /* 0x004fea0003900000 */
[----:B------:R-:W2:Y:S02]  /*3de0*/  @!P0 SYNCS.PHASECHK.TRANS64 P0, [R0+URZ+0x168], R2 ;  /* 0x00016802000085a7 */ /* 0x000ea400080010ff */
[----:B--2---:R-:W-:Y:S05]  /*3df0*/  @P0 EXIT ;  /* 0x000000000000094d */ /* 0x004fea0003800000 */
[----:B------:R-:W-:Y:S05]  /*3e00*/  BRA `(.L_x_55) ;  /* 0xfffffffc00e87947 */ /* 0x000fea000383ffff */
.L_x_51:
[----:B------:R-:W-:-:S09]  /*3e10*/  UISETP.NE.AND UP0, UPT, UR18, URZ, UPT ;  /* 0x000000ff1200728c */ /* 0x000fd2000bf05270 */
[----:B------:R-:W-:Y:S05]  /*3e20*/  BRA.U UP0, `(.L_x_56) ;  /* 0x0000000d00407547 */ /* 0x000fea000b800000 */
[----:B------:R-:W2:Y:S01]  /*3e30*/  S2UR UR7, SR_CgaCtaId ;  /* 0x00000000000779c3 */ /* 0x000ea20000008800 */
[----:B------:R-:W-:Y:S01]  /*3e40*/  UMOV UR4, 0x40 ;  /* 0x0000004000047882 */ /* 0x000fe20000000000 */
[----:B------:R-:W-:Y:S01]  /*3e50*/  NOP ;  /* 0x0000000000007918 */ /* 0x000fe20000000000 */
[----:B------:R-:W-:Y:S01]  /*3e60*/  UMOV UR6, 0x400 ;  /* 0x0000040000067882 */ /* 0x000fe20000000000 */
[----:B--2---:R-:W-:Y:S02]  /*3e70*/  ULEA UR5, UR7, UR4, 0x18 ;  /* 0x0000000407057291 */ /* 0x004fe4000f8ec0ff */
[----:B------:R-:W-:-:S07]  /*3e80*/  ULEA UR6, UR7, UR6, 0x18 ;  /* 0x0000000607067291 */ /* 0x000fce000f8ec0ff */
[----:B------:R-:W2:Y:S02]  /*3e90*/  LDS.U8 R0, [UR5+0x1c] ;  /* 0x00001c05ff007984 */ /* 0x000ea40008000000 */
[----:B--2---:R-:W-:-:S13]  /*3ea0*/  ISETP.NE.AND P0, PT, R0, RZ, PT ;  /* 0x000000ff0000720c */ /* 0x004fda0003f05270 */
[----:B------:R-:W-:Y:S05]  /*3eb0*/  @P0 BRA `(.L_x_57) ;  /* 0x0000000000580947 */ /* 0x000fea0003800000 */
[----:B------:R-:W-:-:S13]  /*3ec0*/  ELECT P0, URZ, PT ;  /* 0x0000000000ff782f */ /* 0x000fda0003800000 */
[----:B------:R-:W-:Y:S05]  /*3ed0*/  @!P0 BRA `(.L_x_58) ;  /* 0x0000000000608947 */ /* 0x000fea0003800000 */
[----:B------:R-:W-:Y:S01]  /*3ee0*/  UMOV UR4, 0x10 ;  /* 0x0000001000047882 */ /* 0x000fe20000000000 */
[----:B------:R-:W-:Y:S01]  /*3ef0*/  HFMA2 R0, -RZ, RZ, 0, 5.9604644775390625e-08 ;  /* 0x00000001ff007431 */ /* 0x000fe200000001ff */
[----:B------:R-:W-:-:S03]  /*3f00*/  MOV R2, 0xffff ;  /* 0x0000ffff00027802 */ /* 0x000fc60000000f00 */
[----:B------:R-:W-:Y:S04]  /*3f10*/  DEPBAR.LE SB2, 0x36 ;  /* 0x0000ad800000791a */ /* 0x000fe80000000000 */
[----:B------:R-:W2:Y:S02]  /*3f20*/  UTCATOMSWS.FIND_AND_SET.ALIGN UP0, UR4, UR4 ;  /* 0x00000004000475e3 */ /* 0x000ea40008000800 */
[----:B--2---:R-:W-:Y:S01]  /*3f30*/  MOV R3, UR4 ;  /* 0x0000000400037c02 */ /* 0x004fe20008000f00 */
[----:B------:R-:W-:Y:S06]  /*3f40*/  BRA.U UP0, `(.L_x_59) ;  /* 0x0000000100187547 */ /* 0x000fec000b800000 */
.L_x_60:
[----:B------:R-:W-:Y:S05]  /*3f50*/  NANOSLEEP 0x64 ;  /* 0x000000640000795d */ /* 0x000fea0003800000 */
[----:B------:R-:W-:-:S05]  /*3f60*/  UMOV UR4, 0x10 ;  /* 0x0000001000047882 */ /* 0x000fca0000000000 */
[----:B------:R-:W-:Y:S04]  /*3f70*/  DEPBAR.LE SB2, 0x36 ;  /* 0x0000ad800000791a */ /* 0x000fe80000000000 */
[----:B------:R-:W2:Y:S02]  /*3f80*/  UTCATOMSWS.FIND_AND_SET.ALIGN UP0, UR4, UR4 ;  /* 0x00000004000475e3 */ /* 0x000ea40008000800 */
[----:B--2---:R-:W-:Y:S01]  /*3f90*/  MOV R3, UR4 ;  /* 0x0000000400037c02 */ /* 0x004fe20008000f00 */
[----:B------:R-:W-:Y:S05]  /*3fa0*/  BRA.U !UP0, `(.L_x_60) ;  /* 0xfffffffd08e87547 */ /* 0x000fea000b83ffff */
.L_x_59:
[-C--:B------:R-:W-:Y:S02]  /*3fb0*/  SHF.L.U32 R2, R2, R3.reuse, RZ ;  /* 0x0000000302027219 */ /* 0x080fe400000006ff */
[----:B------:R-:W-:Y:S01]  /*3fc0*/  SHF.L.U32 R0, R0, R3, RZ ;  /* 0x0000000300007219 */ /* 0x000fe200000006ff */
[----:B------:R-:W-:Y:S02]  /*3fd0*/  IMAD.SHL.U32 R3, R3, 0x20, RZ ;  /* 0x0000002003037824 */ /* 0x000fe400078e00ff */
[----:B------:R2:W-:Y:S04]  /*3fe0*/  ATOMS.OR RZ, [UR5+0x14], R2 ;  /* 0x00001402ffff798c */ /* 0x0005e8000b000005 */
[----:B------:R2:W-:Y:S04]  /*3ff0*/  ATOMS.OR RZ, [UR5+0x18], R0 ;  /* 0x00001800ffff798c */ /* 0x0005e8000b000005 */
[----:B------:R2:W-:Y:S01]  /*4000*/  STS [UR6+0x1b0], R3 ;  /* 0x0001b003ff007988 */ /* 0x0005e20008000806 */
[----:B------:R-:W-:Y:S05]  /*4010*/  BRA `(.L_x_58) ;  /* 0x0000000000107947 */ /* 0x000fea0003800000 */
.L_x_57:
[----:B------:R-:W-:Y:S02]  /*4020*/  MOV R0, 0xffffffff ;  /* 0xffffffff00007802 */ /* 0x000fe40000000f00 */
[----:B------:R-:W-:-:S03]  /*4030*/  MOV R2, 0x4060 ;  /* 0x0000406000027802 */ /* 0x000fc60000000f00 */
[----:B------:R2:W-:Y:S04]  /*4040*/  STS [UR6+0x1b0], R0 ;  /* 0x0001b000ff007988 */ /* 0x0005e80008000806 */
[----:B-12--5:R-:W-:Y:S05]  /*4050*/  CALL.REL.NOINC `($__internal_1_$__cuda_sm10x_tcgen05_guardrail_trap_phase_invalid_during_alloc) ;  /* 0x0000006c00607944 */ /* 0x026fea0003c00000 */
.L_x_58:
[----:B------:R-:W-:Y:S05]  /*4060*/  WARPSYNC.ALL ;  /* 0x0000000000007948 */ /* 0x000fea0003800000 */
[----:B------:R-:W3:Y:S01]  /*4070*/  S2UR UR4, SR_CgaCtaId ;  /* 0x00000000000479c3 */ /* 0x000ee20000008800 */
[----:B------:R-:W-:Y:S01]  /*4080*/  UMOV UR19, 0x400 ;  /* 0x0000040000137882 */ /* 0x000fe20000000000 */
[----:B------:R-:W-:-:S06]  /*4090*/  NOP ;  /* 0x0000000000007918 */ /* 0x000fcc0000000000 */
[----:B------:R-:W-:Y:S06]  /*40a0*/  BAR.ARV 0x6, 0xa0 ;  /* 0x0182800000007b1d */ /* 0x000fec0000002000 */
[----:B------:R-:W4:Y:S01]  /*40b0*/  LDCU UR5, c[0x0][0x394] ;  /* 0x00007280ff0577ac */ /* 0x000f220008000800 */
[----:B------:R-:W-:Y:S01]  /*40c0*/  IMAD.MOV.U32 R10, RZ, RZ, 0x1 ;  /* 0x00000001ff0a7424 */ /* 0x000fe200078e00ff */
[----:B------:R-:W-:Y:S01]  /*40d0*/  CS2R R8, SRZ ;  /* 0x0000000000087805 */ /* 0x000fe2000001ff00 */
[----:B------:R-:W1:Y:S01]  /*40e0*/  LDCU UR7, c[0x0][0x394] ;  /* 0x00007280ff0777ac */ /* 0x000e620008000800 */
[----:B------:R-:W-:Y:S01]  /*40f0*/  UMOV UR22, URZ ;  /* 0x000000ff00167c82 */ /* 0x000fe20008000000 */
[----:B------:R-:W-:Y:S01]  /*4100*/  UMOV UR16, URZ ;  /* 0x000000ff00107c82 */ /* 0x000fe20008000000 */
[----:B---3--:R-:W-:Y:S01]  /*4110*/  ULEA UR19, UR4, UR19, 0x18 ;  /* 0x0000001304137291 */ /* 0x008fe2000f8ec0ff */
[----:B------:R-:W-:Y:S01]  /*4120*/  UMOV UR26, 0x0 ;  /* 0x00000000001a7882 */ /* 0x000fe20000000000 */
[----:B------:R-:W-:-:S02]  /*4130*/  UMOV UR27, 0x4218490 ;  /* 0x04218490001b7882 */ /* 0x000fc40000000000 */
[----:B------:R-:W-:Y:S02]  /*4140*/  UIADD3 UR20, UPT, UPT, UR19, 0x15400, URZ ;  /* 0x0001540013147890 */ /* 0x000fe4000fffe0ff */
[----:B------:R-:W-:Y:S02]  /*4150*/  UIADD3 UR6, UPT, UPT, UR19, 0x4400, URZ ;  /* 0x0000440013067890 */ /* 0x000fe4000fffe0ff */
[----:B----4-:R-:W-:Y:S01]  /*4160*/  UIADD3 UR5, UPT, UPT, UR5, 0x1f, URZ ;  /* 0x0000001f05057890 */ /* 0x010fe2000fffe0ff */
[----:B------:R-:W2:Y:S01]  /*4170*/  LDS R11, [UR19+0x1b0] ;  /* 0x0001b013ff0b7984 */ /* 0x000ea20008000800 */
[----:B------:R-:W-:Y:S02]  /*4180*/  USHF.R.U32.HI UR20, URZ, 0x4, UR20 ;  /* 0x00000004ff147899 */ /* 0x000fe40008011614 */
[----:B------:R-:W-:Y:S02]  /*4190*/  USHF.R.S32.HI UR4, URZ, 0x1f, UR5 ;  /* 0x0000001fff047899 */ /* 0x000fe40008011405 */
[----:B------:R-:W-:-:S02]  /*41a0*/  UIADD3 UR29, UPT, UPT, UR19, 0x168, URZ ;  /* 0x00000168131d7890 */ /* 0x000fc4000fffe0ff */
[----:B------:R-:W-:Y:S02]  /*41b0*/  ULEA.HI UR4, UR4, UR5, URZ, 0x5 ;  /* 0x0000000504047291 */ /* 0x000fe4000f8f28ff */
[----:B------:R-:W-:Y:S02]  /*41c0*/  USHF.R.U32.HI UR6, URZ, 0x4, UR6 ;  /* 0x00000004ff067899 */ /* 0x000fe40008011606 */
[----:B------:R-:W-:Y:S02]  /*41d0*/  USHF.R.S32.HI UR28, URZ, 0x5, UR4 ;  /* 0x00000005ff1c7899 */ /* 0x000fe40008011404 */
[----:B------:R-:W-:Y:S02]  /*41e0*/  ULOP3.LUT UR20, UR20, 0x3fff, URZ, 0xc0, !UPT ;  /* 0x00003fff14147892 */ /* 0x000fe4000f8ec0ff */
[----:B------:R-:W-:Y:S02]  /*41f0*/  UISETP.LT.AND UP0, UPT, UR28, 0x1, UPT ;  /* 0x000000011c00788c */ /* 0x000fe4000bf01270 */
[----:B------:R-:W-:-:S02]  /*4200*/  UPRMT UR29, URZ, 0x654, UR29 ;  /* 0x00000654ff1d7896 */ /* 0x000fc4000800001d */
[----:B------:R-:W-:Y:S02]  /*4210*/  USEL UR30, UR28, 0x1, !UP0 ;  /* 0x000000011c1e7887 */ /* 0x000fe4000c000000 */
[----:B------:R-:W-:Y:S02]  /*4220*/  ULOP3.LUT UR21, UR6, 0x3fff, URZ, 0xc0, !UPT ;  /* 0x00003fff06157892 */ /* 0x000fe4000f8ec0ff */
[----:B------:R-:W-:Y:S02]  /*4230*/  ULOP3.LUT UR20, UR20, 0x1000000, URZ, 0xfc, !UPT ;  /* 0x0100000014147892 */ /* 0x000fe4000f8efcff */
[----:B------:R-:W-:Y:S02]  /*4240*/  UIADD3 UR30, UPT, UPT, -UR30, URZ, URZ ;  /* 0x000000ff1e1e7290 */ /* 0x000fe4000fffe1ff */
[----:B-1----:R-:W-:Y:S01]  /*4250*/  UISETP.GE.AND UP4, UPT, UR7, 0x1, UPT ;  /* 0x000000010700788c */ /* 0x002fe2000bf86270 */
[----:B------:R-:W-:Y:S01]  /*4260*/  UMOV UR24, 0x0 ;  /* 0x0000000000187882 */ /* 0x000fe20000000000 */
[----:B------:R-:W-:Y:S01]  /*4270*/  UMOV UR25, 0x4218490 ;  /* 0x0421849000197882 */ /* 0x000fe20000000000 */
[C---:B--2---:R-:W-:Y:S01]  /*4280*/  VIADD R3, R11.reuse, 0x80 ;  /* 0x000000800b037836 */ /* 0x044fe20000000000 */
[----:B------:R-:W-:-:S04]  /*4290*/  LOP3.LUT R2, R11, 0xffff, RZ, 0xc0, !PT ;  /* 0x0000ffff0b027812 */ /* 0x000fc800078ec0ff */
[----:B------:R-:W-:-:S05]  /*42a0*/  LOP3.LUT R3, R3, 0xffff, RZ, 0xc0, !PT ;  /* 0x0000ffff03037812 */ /* 0x000fca00078ec0ff */
[----:B------:R1:W-:Y:S02]  /*42b0*/  STL.64 [R1], R2 ;  /* 0x0000000201007387 */ /* 0x0003e40000100a00 */
.L_x_67:
[----:B-1----:R-:W-:-:S04]  /*42c0*/  SHF.L.U32 R2, R9, 0x1f, RZ ;  /* 0x0000001f09027819 */ /* 0x002fc800000006ff */
[----:B------:R-:W1:Y:S02]  /*42d0*/  SYNCS.PHASECHK.TRANS64.TRYWAIT P0, [UR19+0x160], R2 ;  /* 0x00016002ff0075a7 */ /* 0x000e640008001113 */
[----:B-12-4-:R-:W-:Y:S05]  /*42e0*/  @!P0 BRA `(.L_x_61) ;  /* 0x0000006000e08947 */ /* 0x016fea0003800000 */
.L_x_178:
[----:B------:R-:W2:Y:S01]  /*42f0*/  LDS.128 R4, [UR19+0x1a0] ;  /* 0x0001a013ff047984 */ /* 0x000ea20008000c00 */
[----:B------:R-:W-:Y:S01]  /*4300*/  ULEA UR23, UR22, UR19, 0x3 ;  /* 0x0000001316177291 */ /* 0x000fe2000f8e18ff */
[----:B-1----:R-:W-:Y:S01]  /*4310*/  SHF.L.U32 R2, R10, 0x1f, RZ ;  /* 0x0000001f0a027819 */ /* 0x002fe200000006ff */
[----:B------:R-:W-:Y:S01]  /*4320*/  @!PT LDS RZ, [RZ] ;  /* 0x00000000fffff984 */ /* 0x000fe20000000800 */
[----:B------:R-:W-:Y:S01]  /*4330*/  @!PT LDS RZ, [RZ] ;  /* 0x00000000fffff984 */ /* 0x000fe20000000800 */
[----:B------:R-:W-:Y:S01]  /*4340*/  @!PT LDS RZ, [RZ] ;  /* 0x00000000fffff984 */ /* 0x000fe20000000800 */
[----:B------:R-:W-:Y:S01]  /*4350*/  @!PT LDS RZ, [RZ] ;  /* 0x00000000fffff984 */ /* 0x000fe20000000800 */
[----:B------:R1:W-:Y:S06]  /*4360*/  MEMBAR.ALL.CTA ;  /* 0x0000000000007992 */ /* 0x0003ec0000008000 */
[----:B-1----:R-:W1:Y:S02]  /*4370*/  FENCE.VIEW.ASYNC.S ;  /* 0x00000000000073c6 */ /* 0x002e640000000000 */
[----:B-1----:R-:W-:Y:S01]  /*4380*/  SYNCS.ARRIVE.TRANS64.RED.A1T0 RZ, [UR29], RZ ;  /* 0x000000ffffff79a7 */ /* 0x002fe2000810041d */
[----:B------:R-:W1:Y:S02]  /*4390*/  SYNCS.PHASECHK.TRANS64.TRYWAIT P0, [UR23+0x180], R2 ;  /* 0x00018002ff0075a7 */ /* 0x000e640008001117 */
[----:B-12---:R-:W-:Y:S05]  /*43a0*/  @!P0 BRA `(.L_x_62) ;  /* 0x0000006000c88947 */ /* 0x006fea0003800000 */
.L_x_180:
[----:B------:R-:W-:Y:S05]  /*43b0*/  BRA.U !UP4, `(.L_x_63) ;  /* 0x000000010cc87547 */ /* 0x000fea000b800000 */
[----:B-1----:R-:W-:Y:S01]  /*43c0*/  IMAD.U32 R0, RZ, RZ, UR22 ;  /* 0x00000016ff007e24 */ /* 0x002fe2000f8e00ff */
[----:B------:R-:W-:-:S04]  /*43d0*/  ULEA UR4, UR16, UR19, 0x3 ;  /* 0x0000001310047291 */ /* 0x000fc8000f8e18ff */
[----:B------:R-:W-:-:S05]  /*43e0*/  LEA R0, R0, R1, 0x2 ;  /* 0x0000000100007211 */ /* 0x000fca00078e10ff */
[----:B------:R1:W5:Y:S01]  /*43f0*/  LDL R2, [R0] ;  /* 0x0000000000027983 */ /* 0x0003620000100800 */
[----:B------:R-:W-:Y:S01]  /*4400*/  UPLOP3.LUT UP2, UPT, UPT, UPT, UPT, 0x40, 0x4 ;  /* 0x000000000004789c */ /* 0x000fe20003f4e870 */
[----:B------:R-:W-:Y:S01]  /*4410*/  UMOV UR18, UR30 ;  /* 0x0000001e00127c82 */ /* 0x000fe20008000000 */
[----:B------:R-:W-:Y:S01]  /*4420*/  UMOV UR17, UR28 ;  /* 0x0000001c00117c82 */ /* 0x000fe20008000000 */
[----:B------:R-:W-:Y:S01]  /*4430*/  UMOV UR5, UR16 ;  /* 0x0000001000057c82 */ /* 0x000fe20008000000 */
[----:B-1----:R-:W-:-:S04]  /*4440*/  SHF.L.U32 R0, R8, 0x1f, RZ ;  /* 0x0000001f08007819 */ /* 0x002fc800000006ff */
[----:B------:R1:W2:Y:S03]  /*4450*/  SYNCS.PHASECHK.TRANS64.TRYWAIT P1, [UR4], R0 ;  /* 0x00000000ff0075a7 */ /* 0x0002a60008021104 */
.L_x_66:
[----:B------:R-:W-:Y:S02]  /*4460*/  UIADD3 UR18, UPT, UPT, UR18, 0x1, URZ ;  /* 0x0000000112127890 */ /* 0x000fe4000fffe0ff */
[----:B------:R-:W-:Y:S02]  /*4470*/  ULEA UR15, UR5, UR19, 0x3 ;  /* 0x00000013050f7291 */ /* 0x000fe4000f8e18ff */
[----:B------:R-:W-:Y:S01]  /*4480*/  UISETP.NE.AND UP3, UPT, UR18, URZ, UPT ;  /* 0x000000ff1200728c */ /* 0x000fe2000bf65270 */
[----:B--234-:R-:W-:Y:S10]  /*4490*/  @P1 BRA `(.L_x_64) ;  /* 0x00000000000c1947 */ /* 0x01cff40003800000 */
[----:B------:R-:W-:Y:S04]  /*44a0*/  SHF.L.U32 R3, R8, 0x1f, RZ ;  /* 0x0000001f08037819 */ /* 0x000fe800000006ff */
[----:B------:R-:W2:Y:S02]  /*44b0*/  SYNCS.PHASECHK.TRANS64.TRYWAIT P0, [UR15], R3 ;  /* 0x00000003ff0075a7 */ /* 0x000ea4000800110f */
[----:B--2---:R-:W-:Y:S05]  /*44c0*/  @!P0 BRA `(.L_x_65) ;  /* 0x0000006000988947 */ /* 0x004fea0003800000 */
.L_x_64:
[----:B------:R-:W-:Y:S01]  /*44d0*/  UISETP.NE.AND UP0, UPT, UR17, 0x1, UPT ;  /* 0x000000011100788c */ /* 0x000fe2000bf05270 */
[----:B------:R-:W-:Y:S01]  /*44e0*/  PLOP3.LUT P1, PT, PT, PT, PT, 0x80, 0x8 ;  /* 0x000000000008781c */ /* 0x000fe20003f2f070 */
[----:B------:R-:W-:Y:S02]  /*44f0*/  UIADD3 UR4, UPT, UPT, UR5, 0x1, URZ ;  /* 0x0000000105047890 */ /* 0x000fe4000fffe0ff */
[----:B------:R-:W-:Y:S02]  /*4500*/  ULEA UR10, UR5, UR21, 0x8 ;  /* 0x00000015050a7291 */ /* 0x000fe4000f8e40ff */
[----:B------:R-:W-:Y:S01]  /*4510*/  UISETP.NE.AND UP1, UPT, UR4, 0x11, UPT ;  /* 0x000000110400788c */ /* 0x000fe2000bf25270 */
[----:B------:R-:W-:Y:S01]  /*4520*/  PLOP3.LUT P0, PT, PT, PT, UP0, 0x80, 0x8 ;  /* 0x000000000008781c */ /* 0x000fe20003f0f008 */
[----:B------:R-:W-:Y:S02]  /*4530*/  ULEA UR8, UR5, UR20, 0x9 ;  /* 0x0000001405087291 */ /* 0x000fe4000f8e48ff */
[----:B------:R-:W-:Y:S02]  /*4540*/  USEL UR6, URZ, 0x1, UP1 ;  /* 0x00000001ff067887 */ /* 0x000fe40008800000 */
[----:B------:R-:W-:Y:S02]  /*4550*/  USEL UR16, UR4, URZ, UP1 ;  /* 0x000000ff04107287 */ /* 0x000fe40008800000 */
[----:B------:R-:W-:Y:S02]  /*4560*/  UIADD3 UR12, UPT, UPT, UR10, 0x80, URZ ;  /* 0x000000800a0c7890 */ /* 0x000fe4000fffe0ff */
[----:B------:R-:W-:Y:S01]  /*4570*/  @UP0 ULEA UR4, UR16, UR19, 0x3 ;  /* 0x0000001310040291 */ /* 0x000fe2000f8e18ff */
[----:B------:R-:W-:Y:S01]  /*4580*/  LOP3.LUT R8, R8, UR6, RZ, 0x3c, !PT ;  /* 0x0000000608087c12 */ /* 0x000fe2000f8e3cff */
[----:B------:R-:W-:Y:S01]  /*4590*/  UIADD3 UR6, UPT, UPT, UR8, 0x80, URZ ;  /* 0x0000008008067890 */ /* 0x000fe2000fffe0ff */
[----:B------:R-:W-:Y:S02]  /*45a0*/  UMOV UR11, 0x40004040 ;  /* 0x40004040000b7882 */ /* 0x000fe40000000000 */
[----:B-1----:R-:W-:Y:S01]  /*45b0*/  @P0 SHF.L.U32 R0, R8, 0x1f, RZ ;  /* 0x0000001f08000819 */ /* 0x002fe200000006ff */
[----:B------:R-:W-:Y:S01]  /*45c0*/  UMOV UR9, 0x40004040 ;  /* 0x4000404000097882 */ /* 0x000fe20000000000 */
[----:B------:R-:W-:Y:S01]  /*45d0*/  UMOV UR13, 0x40004040 ;  /* 0x40004040000d7882 */ /* 0x000fe20000000000 */
[----:B------:R-:W-:Y:S01]  /*45e0*/  UMOV UR7, 0x40004040 ;  /* 0x4000404000077882 */ /* 0x000fe20000000000 */
[----:B------:R3:W4:Y:S01]  /*45f0*/  @P0 SYNCS.PHASECHK.TRANS64.TRYWAIT P1, [UR4], R0 ;  /* 0x00000000ff0005a7 */ /* 0x0007220008021104 */
[----:B------:R-:W-:Y:S11]  /*4600*/  ELECT P0, URZ, PT ;  /* 0x0000000000ff782f */ /* 0x000ff60003800000 */
[----:B------:R-:W-:Y:S02]  /*4610*/  @!UPT UIADD3 URZ, UPT, UPT, URZ, URZ, URZ ;  /* 0x000000fffffff290 */ /* 0x000fe4000fffe0ff */
[C---:B-----5:R-:W-:Y:S02]  /*4620*/  @P0 R2UR.BROADCAST UR5, R2.reuse ;  /* 0x00000000020502ca */ /* 0x060fe400008e0000 */
[----:B------:R-:W-:Y:S11]  /*4630*/  ELECT P0, URZ, PT ;  /* 0x0000000000ff782f */ /* 0x000ff60003800000 */
[----:B------:R-:W-:Y:S02]  /*4640*/  @!UPT UIADD3 URZ, UPT, UPT, URZ, URZ, URZ ;  /* 0x000000fffffff290 */ /* 0x000fe4000fffe0ff */
[----:B------:R-:W-:Y:S01]  /*4650*/  @P0 R2UR.BROADCAST UR14, R2 ;  /* 0x00000000020e02ca */ /* 0x000fe200008e0000 */
[----:B------:R-:W-:Y:S02]  /*4660*/  UIADD3 UR4, UPT, UPT, UR15, 0x88, URZ ;  /* 0x000000880f047890 */ /* 0x000fe4000fffe0ff */
[----:B------:R-:W-:Y:S01]  /*4670*/  UIADD3 UR17, UPT, UPT, UR17, -0x1, URZ ;  /* 0xffffffff11117890 */ /* 0x000fe2000fffe0ff */
[----:B------:R1:W-:Y:S01]  /*4680*/  UTCHMMA gdesc[UR10], gdesc[UR8], tmem[UR5], tmem[UR26], idesc[UR27], UP2 ;  /* 0x00ff1a080a0075ea */ /* 0x0003e20009000005 */
[----:B------:R-:W-:Y:S08]  /*4690*/  UPLOP3.LUT UP2, UPT, UPT, UPT, UPT, 0x80, 0x8 ;  /* 0x000000000008789c */ /* 0x000ff00003f4f070 */
[----:B------:R3:W-:Y:S01]  /*46a0*/  UTCHMMA gdesc[UR12], gdesc[UR6], tmem[UR14], tmem[UR24], idesc[UR25], UPT ;  /* 0x00ff18060c0075ea */ /* 0x0007e2000b80000e */
[----:B------:R3:W-:Y:S01]  /*46b0*/  UTCBAR [UR4], URZ ;  /* 0x000000ff040073e9 */ /* 0x0007e200080000ff */
[----:B-1----:R-:W-:Y:S01]  /*46c0*/  UMOV UR5, UR16 ;  /* 0x0000001000057c82 */ /* 0x002fe20008000000 */
[----:B------:R-:W-:Y:S05]  /*46d0*/  BRA.U UP3, `(.L_x_66) ;  /* 0xfffffffd03607547 */ /* 0x000fea000b83ffff */
.L_x_63:
[----:B---3--:R-:W-:Y:S01]  /*46e0*/  UIADD3 UR4, UPT, UPT, UR22, 0x1, URZ ;  /* 0x0000000116047890 */ /* 0x008fe2000fffe0ff */
[----:B------:R-:W-:Y:S01]  /*46f0*/  LOP3.LUT P0, RZ, R6, 0x1, RZ, 0xc0, !PT ;  /* 0x0000000106ff7812 */ /* 0x000fe2000780c0ff */
[----:B------:R-:W-:Y:S01]  /*4700*/  UIADD3 UR5, UPT, UPT, UR23, 0x170, URZ ;  /* 0x0000017017057890 */ /* 0x000fe2000fffe0ff */
[----:B------:R-:W-:Y:S01]  /*4710*/  LOP3.LUT R9, R9, 0x1, RZ, 0x3c, !PT ;  /* 0x0000000109097812 */ /* 0x000fe200078e3cff */
[----:B------:R-:W-:-:S04]  /*4720*/  UISETP.NE.AND UP0, UPT, UR4, 0x2, UPT ;  /* 0x000000020400788c */ /* 0x000fc8000bf05270 */
[----:B------:R-:W-:Y:S02]  /*4730*/  USEL UR6, URZ, 0x1, UP0 ;  /* 0x00000001ff067887 */ /* 0x000fe40008000000 */
[----:B------:R-:W-:Y:S01]  /*4740*/  USEL UR22, UR4, URZ, UP0 ;  /* 0x000000ff04167287 */ /* 0x000fe20008000000 */
[----:B------:R2:W-:Y:S03]  /*4750*/  UTCBAR [UR5], URZ ;  /* 0x000000ff050073e9 */ /* 0x0005e600080000ff */
[----:B------:R-:W-:Y:S01]  /*4760*/  LOP3.LUT R10, R10, UR6, RZ, 0x3c, !PT ;  /* 0x000000060a0a7c12 */ /* 0x000fe2000f8e3cff */
[----:B------:R-:W-:Y:S07]  /*4770*/  @P0 BRA `(.L_x_67) ;  /* 0xfffffff800d00947 */ /* 0x000fee000383ffff */
[----:B------:R-:W3:Y:S01]  /*4780*/  S2UR UR6, SR_CgaCtaId ;  /* 0x00000000000679c3 */ /* 0x000ee20000008800 */
[----:B------:R-:W-:Y:S01]  /*4790*/  ELECT P0, URZ, PT ;  /* 0x0000000000ff782f */ /* 0x000fe20003800000 */
[----:B-1----:R-:W-:Y:S01]  /*47a0*/  IMAD.MOV.U32 R0, RZ, RZ, 0x1 ;  /* 0x00000001ff007424 */ /* 0x002fe200078e00ff */
[----:B------:R-:W-:Y:S01]  /*47b0*/  UIADD3 UR19, UPT, UPT, UR19, 0x180, URZ ;  /* 0x0000018013137890 */ /* 0x000fe2000fffe0ff */
[----:B------:R-:W-:Y:S01]  /*47c0*/  SHF.L.U32 R2, R10, 0x1f, RZ ;  /* 0x0000001f0a027819 */ /* 0x000fe200000006ff */
[----:B------:R-:W-:-:S03]  /*47d0*/  UMOV UR4, 0x40 ;  /* 0x0000004000047882 */ /* 0x000fc60000000000 */
[----:B------:R-:W-:Y:S01]  /*47e0*/  UVIRTCOUNT.DEALLOC.SMPOOL 0x80 ;  /* 0x000000800000784c */ /* 0x000fe20000000000 */
[----:B---3--:R-:W-:Y:S02]  /*47f0*/  ULEA UR6, UR6, UR4, 0x18 ;  /* 0x0000000406067291 */ /* 0x008fe4000f8ec0ff */
[----:B------:R-:W-:-:S07]  /*4800*/  ULEA UR4, UR22, UR19, 0x3 ;  /* 0x0000001316047291 */ /* 0x000fce000f8e18ff */
[----:B------:R1:W-:Y:S02]  /*4810*/  @P0 STS.U8 [UR6+0x1c], R0 ;  /* 0x00001c00ff000988 */ /* 0x0003e40008000006 */
[----:B------:R-:W3:Y:S02]  /*4820*/  SYNCS.PHASECHK.TRANS64.TRYWAIT P0, [UR4], R2 ;  /* 0x00000002ff0075a7 */ /* 0x000ee40008001104 */
[----:B-1-3--:R-:W-:Y:S05]  /*4830*/  @!P0 BRA `(.L_x_68) ;  /* 0x0000005c00d48947 */ /* 0x00afea0003800000 */
.L_x_183:
[----:B------:R-:W-:-:S04]  /*4840*/  UIADD3 UR4, UPT, UPT, UR22, 0x1, URZ ;  /* 0x0000000116047890 */ /* 0x000fc8000fffe0ff */
[----:B------:R-:W-:-:S04]  /*4850*/  UISETP.NE.AND UP0, UPT, UR4, 0x2, UPT ;  /* 0x000000020400788c */ /* 0x000fc8000bf05270 */
[----:B--2---:R-:W-:Y:S02]  /*4860*/  USEL UR5, URZ, 0x1, UP0 ;  /* 0x00000001ff057887 */ /* 0x004fe40008000000 */
[----:B------:R-:W-:-:S04]  /*4870*/  USEL UR4, UR4, URZ, UP0 ;  /* 0x000000ff04047287 */ /* 0x000fc80008000000 */
[----:B------:R-:W-:Y:S01]  /*4880*/  ULEA UR4, UR4, UR19, 0x3 ;  /* 0x0000001304047291 */ /* 0x000fe2000f8e18ff */
[----:B-1----:R-:W-:-:S04]  /*4890*/  LOP3.LUT R2, R10, UR5, RZ, 0x3c, !PT ;  /* 0x000000050a027c12 */ /* 0x002fc8000f8e3cff */
[----:B------:R-:W-:-:S04]  /*48a0*/  SHF.L.U32 R2, R2, 0x1f, RZ ;  /* 0x0000001f02027819 */ /* 0x000fc800000006ff */
[----:B------:R-:W1:Y:S02]  /*48b0*/  SYNCS.PHASECHK.TRANS64.TRYWAIT P0, [UR4], R2 ;  /* 0x00000002ff0075a7 */ /* 0x000e640008001104 */
[----:B-1----:R-:W-:Y:S05]  /*48c0*/  @!P0 BRA `(.L_x_69) ;  /* 0x0000005c00c88947 */ /* 0x002fea0003800000 */
.L_x_185:
[----:B------:R-:W-:Y:S01]  /*48d0*/  NOP ;  /* 0x0000000000007918 */ /* 0x000fe20000000000 */
[----:B-1----:R-:W1:Y:S01]  /*48e0*/  LDS R0, [UR6+0x14] ;  /* 0x00001406ff007984 */ /* 0x002e620008000800 */
[----:B------:R-:W-:Y:S01]  /*48f0*/  LOP3.LUT R3, R11, 0xffff, RZ, 0xc0, !PT ;  /* 0x0000ffff0b037812 */ /* 0x000fe200078ec0ff */
[----:B------:R-:W-:-:S03]  /*4900*/  IMAD.MOV.U32 R2, RZ, RZ, 0xffff ;  /* 0x0000ffffff027424 */ /* 0x000fc600078e00ff */
[----:B------:R-:W-:-:S04]  /*4910*/  SHF.R.U32.HI R3, RZ, 0x5, R3 ;  /* 0x00000005ff037819 */ /* 0x000fc80000011603 */
[----:B------:R-:W-:-:S04]  /*4920*/  SHF.L.U32 R2, R2, R3, RZ ;  /* 0x0000000302027219 */ /* 0x000fc800000006ff */
[----:B-1----:R-:W-:-:S04]  /*4930*/  LOP3.LUT R0, R0, R2, RZ, 0xc0, !PT ;  /* 0x0000000200007212 */ /* 0x002fc800078ec0ff */
[----:B------:R-:W-:Y:S01]  /*4940*/  ISETP.NE.AND P0, PT, R0, R2, PT ;  /* 0x000000020000720c */ /* 0x000fe20003f05270 */
[----:B------:R-:W-:-:S05]  /*4950*/  IMAD.MOV.U32 R0, RZ, RZ, 0x1 ;  /* 0x00000001ff007424 */ /* 0x000fca00078e00ff */
[----:B------:R-:W-:-:S07]  /*4960*/  SHF.L.U32 R0, R0, R3, RZ ;  /* 0x0000000300007219 */ /* 0x000fce00000006ff */
[----:B------:R-:W-:Y:S05]  /*4970*/  @P0 BRA `(.L_x_70) ;  /* 0x00000000005c0947 */ /* 0x000fea0003800000 */
[----:B------:R-:W1:Y:S02]  /*4980*/  LDS R3, [UR6+0x18] ;  /* 0x00001806ff037984 */ /* 0x000e640008000800 */
[----:B-1----:R-:W-:-:S04]  /*4990*/  LOP3.LUT R3, R3, R0, RZ, 0xc0, !PT ;  /* 0x0000000003037212 */ /* 0x002fc800078ec0ff */
[----:B------:R-:W-:-:S13]  /*49a0*/  ISETP.NE.AND P0, PT, R3, R0, PT ;  /* 0x000000000300720c */ /* 0x000fda0003f05270 */
[----:B------:R-:W-:Y:S05]  /*49b0*/  @P0 BRA `(.L_x_71) ;  /* 0x0000000000400947 */ /* 0x000fea0003800000 */
[----:B------:R-:W-:Y:S01]  /*49c0*/  R2UR UR4, R2 ;  /* 0x00000000020472ca */ /* 0x000fe200000e0000 */
[----:B------:R-:W1:Y:S01]  /*49d0*/  S2R R3, SR_LANEID ;  /* 0x0000000000037919 */ /* 0x000e620000000000 */
[----:B------:R-:W-:-:S04]  /*49e0*/  LOP3.LUT R0, RZ, R0, RZ, 0x33, !PT ;  /* 0x00000000ff007212 */ /* 0x000fc800078e33ff */
[----:B------:R-:W2:Y:S07]  /*49f0*/  REDUX UR7, R0 ;  /* 0x00000000000773c4 */ /* 0x000eae0000000000 */
[----:B------:R-:W-:-:S03]  /*4a00*/  ULOP3.LUT UR5, URZ, UR4, URZ, 0x33, !UPT ;  /* 0x00000004ff057292 */ /* 0x000fc6000f8e33ff */
[----:B------:R-:W-:Y:S02]  /*4a10*/  VOTEU.ANY UR4, UPT, PT ;  /* 0x0000000000047886 */ /* 0x000fe400038e0100 */
[----:B------:R-:W-:Y:S01]  /*4a20*/  UFLO.U32 UR4, UR4 ;  /* 0x00000004000472bd */ /* 0x000fe200080e0000 */
[----:B------:R-:W-:-:S04]  /*4a30*/  IMAD.U32 R2, RZ, RZ, UR5 ;  /* 0x00000005ff027e24 */ /* 0x000fc8000f8e00ff */
[----:B------:R-:W3:Y:S02]  /*4a40*/  REDUX UR8, R2 ;  /* 0x00000000020873c4 */ /* 0x000ee40000000000 */
[----:B------:R1:W-:Y:S01]  /*4a50*/  UTCATOMSWS.AND URZ, UR5 ;  /* 0x0000000500ff79e3 */ /* 0x0003e20008000000 */
[----:B--2---:R-:W-:Y:S01]  /*4a60*/  IMAD.U32 R0, RZ, RZ, UR7 ;  /* 0x00000007ff007e24 */ /* 0x004fe2000f8e00ff */
[----:B-1----:R-:W-:Y:S01]  /*4a70*/  ISETP.EQ.U32.AND P0, PT, R3, UR4, PT ;  /* 0x0000000403007c0c */ /* 0x002fe2000bf02070 */
[----:B---3--:R-:W-:-:S12]  /*4a80*/  IMAD.U32 R2, RZ, RZ, UR8 ;  /* 0x00000008ff027e24 */ /* 0x008fd8000f8e00ff */
[----:B------:R1:W-:Y:S04]  /*4a90*/  @P0 ATOMS.AND RZ, [UR6+0x14], R2 ;  /* 0x00001402ffff098c */ /* 0x0003e8000a800006 */
[----:B------:R1:W-:Y:S01]  /*4aa0*/  @P0 ATOMS.AND RZ, [UR6+0x18], R0 ;  /* 0x00001800ffff098c */ /* 0x0003e2000a800006 */
[----:B------:R-:W-:Y:S05]  /*4ab0*/  BRA `(.L_x_72) ;  /* 0x0000000000147947 */ /* 0x000fea0003800000 */
.L_x_71:
[----:B------:R-:W-:Y:S02]  /*4ac0*/  MOV R2, 0x4ae0 ;  /* 0x00004ae000027802 */ /* 0x000fe40000000f00 */
[----:B----45:R-:W-:Y:S05]  /*4ad0*/  CALL.REL.NOINC `($__internal_0_$__cuda_sm10x_tcgen05_guardrail_trap_col_being_dealloced_not_returned_by_alloc) ;  /* 0x0000006000b47944 */ /* 0x030fea0003c00000 */
[----:B------:R-:W-:Y:S05]  /*4ae0*/  BRA `(.L_x_72) ;  /* 0x0000000000087947 */ /* 0x000fea0003800000 */
.L_x_70:
[----:B------:R-:W-:Y:S02]  /*4af0*/  MOV R2, 0x4b10 ;  /* 0x00004b1000027802 */ /* 0x000fe40000000f00 */
[----:B----45:R-:W-:Y:S05]  /*4b00*/  CALL.REL.NOINC `($__internal_2_$__cuda_sm10x_tcgen05_guardrail_trap_unallocated_columns_being_dealloced) ;  /* 0x0000006000c07944 */ /* 0x030fea0003c00000 */
.L_x_72:
[----:B------:R-:W-:Y:S01]  /*4b10*/  NOP ;  /* 0x0000000000007918 */ /* 0x000fe20000000000 */
[----:B------:R-:W-:Y:S05]  /*4b20*/  EXIT ;  /* 0x000000000000794d */ /* 0x000fea0003800000 */
.L_x_56:
[----:B------:R-:W2:Y:S01]  /*4b30*/  LDCU UR5, c[0x0][0x384] ;  /* 0x00007080ff0577ac */ /* 0x000ea20008000800 */
[----:B------:R-:W-:Y:S02]  /*4b40*/  UISETP.NE.OR UP0, UPT, UR18, 0x3, !UP3 ;  /* 0x000000031200788c */ /* 0x000fe4000df05670 */
[----:B--2---:R-:W-:-:S07]  /*4b50*/  UIADD3 UR5, UPT, UPT, UR5, 0x7f, URZ ;  /* 0x0000007f05057890 */ /* 0x004fce000fffe0ff */
[----:B------:R-:W-:Y:S05]  /*4b60*/  BRA.U UP0, `(.L_x_73) ;  /* 0x0000001900007547 */ /* 0x000fea000b800000 */
[----:B------:R-:W2:Y:S01]  /*4b70*/  LDCU UR56, c[0x0][0x388] ;  /* 0x00007100ff3877ac */ /* 0x000ea20008000800 */
[----:B------:R-:W3:Y:S01]  /*4b80*/  S2UR UR10, SR_CgaCtaId ;  /* 0x00000000000a79c3 */ /* 0x000ee20000008800 */
[----:B------:R-:W-:Y:S01]  /*4b90*/  R2UR UR47, R48 ;  /* 0x00000000302f72ca */ /* 0x000fe200000e0000 */
[----:B------:R-:W-:Y:S01]  /*4ba0*/  IMAD.MOV.U32 R10, RZ, RZ, 0x1 ;  /* 0x00000001ff0a7424 */ /* 0x000fe200078e00ff */
[----:B------:R-:W-:Y:S01]  /*4bb0*/  USHF.R.S32.HI UR4, URZ, 0x1f, UR5 ;  /* 0x0000001fff047899 */ /* 0x000fe20008011405 */
[----:B------:R-:W-:Y:S01]  /*4bc0*/  R2UR UR46, R49 ;  /* 0x00000000312e72ca */ /* 0x000fe200000e0000 */
[----:B------:R-:W4:Y:S01]  /*4bd0*/  LDCU UR41, c[0x0][0x370] ;  /* 0x00006e00ff2977ac */ /* 0x000f220008000800 */
[----:B------:R-:W-:Y:S02]  /*4be0*/  IMAD.MOV.U32 R9, RZ, RZ, RZ ;  /* 0x000000ffff097224 */ /* 0x000fe400078e00ff */
[----:B------:R-:W1:Y:S01]  /*4bf0*/  LDC.64 R14, c[0x0][0x348] ;  /* 0x0000d200ff0e7b82 */ /* 0x000e620000000a00 */
[----:B------:R-:W-:Y:S01]  /*4c00*/  ULEA.HI UR4, UR4, UR5, URZ, 0x7 ;  /* 0x0000000504047291 */ /* 0x000fe2000f8f38ff */
[----:B------:R-:W4:Y:S03]  /*4c10*/  LDCU.128 UR32, c[0x0][0xc10] ;  /* 0x00018200ff2077ac */ /* 0x000f260008000c00 */
[----:B------:R-:W-:Y:S01]  /*4c20*/  USHF.R.S32.HI UR27, URZ, 0x7, UR4 ;  /* 0x00000007ff1b7899 */ /* 0x000fe20008011404 */
[----:B--2---:R-:W-:Y:S01]  /*4c30*/  IMAD.U32 R0, RZ, RZ, UR56 ;  /* 0x00000038ff007e24 */ /* 0x004fe2000f8e00ff */
[----:B------:R-:W2:Y:S04]  /*4c40*/  LDCU UR40, c[0x0][0x374] ;  /* 0x00006e80ff2877ac */ /* 0x000ea80008000800 */
[----:B------:R-:W-:Y:S01]  /*4c50*/  IMAD.U32 R3, RZ, RZ, UR27 ;  /* 0x0000001bff037e24 */ /* 0x000fe2000f8e00ff */
[----:B------:R-:W-:Y:S01]  /*4c60*/  IABS R0, R0 ;  /* 0x0000000000007213 */ /* 0x000fe20000000000 */
[----:B------:R-:W4:Y:S03]  /*4c70*/  LDCU.64 UR4, c[0x0][0x988] ;  /* 0x00013100ff0477ac */ /* 0x000f260008000a00 */
[----:B------:R-:W-:Y:S01]  /*4c80*/  IABS R2, R3 ;  /* 0x0000000300027213 */ /* 0x000fe20000000000 */
[----:B------:R-:W1:Y:S01]  /*4c90*/  LDCU.64 UR30, c[0x0][0x990] ;  /* 0x00013200ff1e77ac */ /* 0x000e620008000a00 */
[----:B------:R-:W-:-:S02]  /*4ca0*/  R2UR UR25, R0 ;  /* 0x00000000001972ca */ /* 0x000fc400000e0000 */
[----:B------:R-:W-:Y:S01]  /*4cb0*/  R2UR UR26, R2 ;  /* 0x00000000021a72ca */ /* 0x000fe200000e0000 */
[----:B------:R-:W-:Y:S01]  /*4cc0*/  UMOV UR20, 0x400 ;  /* 0x0000040000147882 */ /* 0x000fe20000000000 */
[----:B------:R-:W1:Y:S01]  /*4cd0*/  LDCU UR17, c[0x0][0xc0c] ;  /* 0x00018180ff1177ac */ /* 0x000e620008000800 */
[----:B---3--:R-:W-:Y:S01]  /*4ce0*/  ULEA UR20, UR10, UR20, 0x18 ;  /* 0x000000140a147291 */ /* 0x008fe2000f8ec0ff */
[----:B------:R-:W3:Y:S07]  /*4cf0*/  LDCU UR57, c[0x0][0xc20] ;  /* 0x00018400ff3977ac */ /* 0x000eee0008000800 */
[----:B------:R-:W2:Y:S01]  /*4d00*/  I2F.RP R0, UR25 ;  /* 0x0000001900007d06 */ /* 0x000ea20008209400 */
[----:B----4-:R-:W-:Y:S01]  /*4d10*/  UISETP.NE.U32.AND UP0, UPT, UR4, URZ, UPT ;  /* 0x000000ff0400728c */ /* 0x010fe2000bf05070 */
[----:B------:R-:W4:Y:S01]  /*4d20*/  LDCU UR4, c[0x0][0xc30] ;  /* 0x00018600ff0477ac */ /* 0x000f220008000800 */
[----:B------:R-:W4:Y:S05]  /*4d30*/  LDCU UR29, c[0x0][0x38c] ;  /* 0x00007180ff1d77ac */ /* 0x000f2a0008000800 */
[----:B------:R-:W3:Y:S01]  /*4d40*/  I2F.RP R2, UR26 ;  /* 0x0000001a00027d06 */ /* 0x000ee20008209400 */
[----:B------:R-:W-:-:S02]  /*4d50*/  UISETP.NE.AND.EX UP6, UPT, UR5, URZ, UPT, UP0 ;  /* 0x000000ff0500728c */ /* 0x000fc4000bfc5300 */
[----:B------:R-:W-:Y:S02]  /*4d60*/  UIADD3 UR51, UPT, UPT, UR20, 0x128, URZ ;  /* 0x0000012814337890 */ /* 0x000fe4000fffe0ff */
[----:B------:R-:W-:-:S03]  /*4d70*/  UIADD3 UR38, UPT, UPT, UR20, 0x110, URZ ;  /* 0x0000011014267890 */ /* 0x000fc6000fffe0ff */
[----:B--2---:R-:W2:Y:S01]  /*4d80*/  MUFU.RCP R0, R0 ;  /* 0x0000000000007308 */ /* 0x004ea20000001000 */
[----:B------:R-:W-:Y:S02]  /*4d90*/  UIADD3 UR37, UPT, UPT, UR20, 0x118, URZ ;  /* 0x0000011814257890 */ /* 0x000fe4000fffe0ff */
[----:B------:R-:W-:Y:S02]  /*4da0*/  UIADD3 UR36, UPT, UPT, UR20, 0x120, URZ ;  /* 0x0000012014247890 */ /* 0x000fe4000fffe0ff */
[----:B------:R-:W-:Y:S02]  /*4db0*/  UPRMT UR51, UR10, 0x654, UR51 ;  /* 0x000006540a337896 */ /* 0x000fe40008000033 */
[----:B------:R-:W-:Y:S01]  /*4dc0*/  UPRMT UR54, UR10, 0x654, UR38 ;  /* 0x000006540a367896 */ /* 0x000fe20008000026 */
[----:B---3--:R-:W3:Y:S01]  /*4dd0*/  MUFU.RCP R2, R2 ;  /* 0x0000000200027308 */ /* 0x008ee20000001000 */
[----:B------:R-:W-:Y:S02]  /*4de0*/  UPRMT UR53, UR10, 0x654, UR37 ;  /* 0x000006540a357896 */ /* 0x000fe40008000025 */
[----:B------:R-:W-:-:S02]  /*4df0*/  UPRMT UR52, UR10, 0x654, UR36 ;  /* 0x000006540a347896 */ /* 0x000fc40008000024 */
[----:B------:R-:W-:Y:S02]  /*4e00*/  UIMAD.WIDE.U32 UR12, UR41, UR32, URZ ;  /* 0x00000020290c72a5 */ /* 0x000fe4000f8e00ff */
[----:B------:R-:W-:Y:S01]  /*4e10*/  UIMAD.WIDE.U32 UR14, UR40, UR35, URZ ;  /* 0x00000023280e72a5 */ /* 0x000fe2000f8e00ff */
[----:B--2---:R-:W-:Y:S01]  /*4e20*/  VIADD R0, R0, 0xffffffe ;  /* 0x0ffffffe00007836 */ /* 0x004fe20000000000 */
[----:B------:R-:W-:Y:S01]  /*4e30*/  UMOV UR8, URZ ;  /* 0x000000ff00087c82 */ /* 0x000fe20008000000 */
[----:B-1----:R-:W-:Y:S02]  /*4e40*/  UISETP.NE.AND UP0, UPT, UR39, 0x1, UPT ;  /* 0x000000012700788c */ /* 0x002fe4000bf05270 */
[----:B------:R-:W-:Y:S02]  /*4e50*/  UISETP.NE.U32.AND UP0, UPT, UR30, URZ, UPT ;  /* 0x000000ff1e00728c */ /* 0x000fe4000bf05070 */
[----:B------:R-:W1:Y:S01]  /*4e60*/  F2I.FTZ.U32.TRUNC.NTZ R0, R0 ;  /* 0x0000000000007305 */ /* 0x000e62000021f000 */
[----:B------:R-:W-:Y:S01]  /*4e70*/  UIADD3 UR48, UPT, UPT, UR20, 0x168, URZ ;  /* 0x0000016814307890 */ /* 0x000fe2000fffe0ff */
[----:B---3--:R-:W-:Y:S01]  /*4e80*/  VIADD R2, R2, 0xffffffe ;  /* 0x0ffffffe02027836 */ /* 0x008fe20000000000 */
[----:B------:R-:W-:-:S02]  /*4e90*/  UISETP.GE.AND UP3, UPT, UR39, 0x1, UPT ;  /* 0x000000012700788c */ /* 0x000fc4000bf66270 */
[----:B------:R-:W-:Y:S01]  /*4ea0*/  UISETP.NE.AND.EX UP4, UPT, UR31, URZ, UPT, UP0 ;  /* 0x000000ff1f00728c */ /* 0x000fe2000bf85300 */
[----:B------:R-:W-:Y:S02]  /*4eb0*/  UMOV UR45, UR13 ;  /* 0x0000000d002d7c82 */ /* 0x000fe40008000000 */
[----:B------:R-:W2:Y:S01]  /*4ec0*/  F2I.FTZ.U32.TRUNC.NTZ R2, R2 ;  /* 0x0000000200027305 */ /* 0x000ea2000021f000 */
[----:B------:R-:W-:Y:S01]  /*4ed0*/  UMOV UR44, UR15 ;  /* 0x0000000f002c7c82 */ /* 0x000fe20008000000 */
[----:B------:R-:W-:Y:S02]  /*4ee0*/  UISETP.NE.AND UP3, UPT, UR17, 0x1, UPT ;  /* 0x000000011100788c */ /* 0x000fe4000bf65270 */
[----:B------:R-:W-:Y:S02]  /*4ef0*/  UISETP.NE.AND UP0, UPT, UR34, 0x1, UPT ;  /* 0x000000012200788c */ /* 0x000fe4000bf05270 */
[----:B------:R-:W-:Y:S01]  /*4f00*/  UISETP.NE.AND UP5, UPT, UR56, URZ, UPT ;  /* 0x000000ff3800728c */ /* 0x000fe2000bfa5270 */
[----:B-1----:R-:W-:Y:S01]  /*4f10*/  R2UR UR7, R0 ;  /* 0x00000000000772ca */ /* 0x002fe200000e0000 */
[----:B------:R-:W-:Y:S01]  /*4f20*/  UPLOP3.LUT UP2, UPT, UPT, UPT, UPT, 0x40, 0x4 ;  /* 0x000000000004789c */ /* 0x000fe20003f4e870 */
[----:B------:R-:W-:Y:S01]  /*4f30*/  IABS R0, R3 ;  /* 0x0000000300007213 */ /* 0x000fe20000000000 */
[----:B------:R-:W1:Y:S04]  /*4f40*/  LDCU.64 UR18, c[0x0][0xc28] ;  /* 0x00018500ff1277ac */ /* 0x000e680008000a00 */
[----:B------:R-:W-:Y:S01]  /*4f50*/  IMAD.MOV R0, RZ, RZ, -R0 ;  /* 0x000000ffff007224 */ /* 0x000fe200078e0a00 */
[----:B--2---:R-:W-:Y:S01]  /*4f60*/  R2UR UR9, R2 ;  /* 0x00000000020972ca */ /* 0x004fe200000e0000 */
[----:B------:R-:W-:Y:S01]  /*4f70*/  IMAD.MOV.U32 R2, RZ, RZ, 0x1000 ;  /* 0x00001000ff027424 */ /* 0x000fe200078e00ff */
[----:B------:R-:W-:-:S02]  /*4f80*/  UPRMT UR48, URZ, 0x654, UR48 ;  /* 0x00000654ff307896 */ /* 0x000fc40008000030 */
[----:B------:R-:W-:Y:S01]  /*4f90*/  R2UR UR49, R0 ;  /* 0x00000000003172ca */ /* 0x000fe200000e0000 */
[----:B------:R-:W-:Y:S02]  /*4fa0*/  UIADD3 UR5, UPT, UPT, URZ, -UR7, URZ ;  /* 0x80000007ff057290 */ /* 0x000fe4000fffe0ff */
[----:B------:R-:W-:Y:S02]  /*4fb0*/  USHF.R.U32.HI UR45, URZ, UR33, UR45 ;  /* 0x00000021ff2d7299 */ /* 0x000fe4000801162d */
[----:B------:R-:W-:Y:S02]  /*4fc0*/  UIMAD UR5, UR5, UR25, URZ ;  /* 0x00000019050572a4 */ /* 0x000fe4000f8e02ff */
[----:B------:R-:W-:Y:S02]  /*4fd0*/  USHF.R.U32.HI UR44, URZ, UR57, UR44 ;  /* 0x00000039ff2c7299 */ /* 0x000fe4000801162c */
[----:B------:R-:W-:Y:S02]  /*4fe0*/  UIADD3 UR6, UPT, UPT, URZ, -UR9, URZ ;  /* 0x80000009ff067290 */ /* 0x000fe4000fffe0ff */
[----:B----4-:R-:W-:-:S02]  /*4ff0*/  UISETP.NE.AND UP3, UPT, UR4, 0x1, UPT ;  /* 0x000000010400788c */ /* 0x010fc4000bf65270 */
[----:B------:R-:W-:Y:S02]  /*5000*/  UIMAD UR10, UR6, UR26, URZ ;  /* 0x0000001a060a72a4 */ /* 0x000fe4000f8e02ff */
[----:B------:R-:W-:Y:S01]  /*5010*/  UISETP.NE.AND UP0, UPT, UR29, URZ, UPT ;  /* 0x000000ff1d00728c */ /* 0x000fe2000bf05270 */
[----:B------:R-:W-:Y:S01]  /*5020*/  UMOV UR6, URZ ;  /* 0x000000ff00067c82 */ /* 0x000fe20008000000 */
[----:B------:R-:W-:Y:S02]  /*5030*/  UIMAD.WIDE.U32 UR8, UR9, UR10, UR8 ;  /* 0x0000000a090872a5 */ /* 0x000fe4000f8e0008 */
[----:B------:R-:W-:Y:S02]  /*5040*/  UIMAD.WIDE.U32 UR42, UR7, UR5, UR6 ;  /* 0x00000005072a72a5 */ /* 0x000fe4000f8e0006 */
[----:B------:R-:W-:-:S05]  /*5050*/  UISETP.NE.AND UP5, UPT, UR27, URZ, UPT ;  /* 0x000000ff1b00728c */ /* 0x000fca000bfa5270 */
[----:B------:R-:W-:Y:S01]  /*5060*/  UMOV UR42, UR43 ;  /* 0x0000002b002a7c82 */ /* 0x000fe20008000000 */
[----:B-1----:R-:W-:-:S05]  /*5070*/  UMOV UR43, UR9 ;  /* 0x00000009002b7c82 */ /* 0x002fca0008000000 */
.L_x_84:
[----:B------:R-:W-:Y:S04]  /*5080*/  SHF.L.U32 R3, R9, 0x1f, RZ ;  /* 0x0000001f09037819 */ /* 0x000fe800000006ff */
[----:B-1----:R-:W1:Y:S02]  /*5090*/  SYNCS.PHASECHK.TRANS64.TRYWAIT P0, [UR20+0x160], R3 ;  /* 0x00016003ff0075a7 */ /* 0x002e640008001114 */
[----:B-1----:R-:W-:Y:S05]  /*50a0*/  @!P0 BRA `(.L_x_74) ;  /* 0x0000005400e88947 */ /* 0x002fea0003800000 */
.L_x_187:
[----:B------:R-:W2:Y:S01]  /*50b0*/  LDS.128 R4, [UR20+0x1a0] ;  /* 0x0001a014ff047984 */ /* 0x000ea20008000c00 */
[----:B------:R-:W-:Y:S01]  /*50c0*/  @!PT LDS RZ, [RZ] ;  /* 0x00000000fffff984 */ /* 0x000fe20000000800 */
[----:B------:R-:W-:Y:S01]  /*50d0*/  @!PT LDS RZ, [RZ] ;  /* 0x00000000fffff984 */ /* 0x000fe20000000800 */
[----:B------:R-:W-:Y:S01]  /*50e0*/  @!PT LDS RZ, [RZ] ;  /* 0x00000000fffff984 */ /* 0x000fe20000000800 */
[----:B------:R-:W-:Y:S01]  /*50f0*/  @!PT LDS RZ, [RZ] ;  /* 0x00000000fffff984 */ /* 0x000fe20000000800 */
[----:B------:R3:W-:Y:S06]  /*5100*/  MEMBAR.ALL.CTA ;  /* 0x0000000000007992 */ /* 0x0007ec0000008000 */
[----:B---3--:R-:W3:Y:S02]  /*5110*/  FENCE.VIEW.ASYNC.S ;  /* 0x00000000000073c6 */ /* 0x008ee40000000000 */
[----:B---3--:R-:W-:Y:S01]  /*5120*/  SYNCS.ARRIVE.TRANS64.RED.A1T0 RZ, [UR48], RZ ;  /* 0x000000ffffff79a7 */ /* 0x008fe20008100430 */
[----:B--2---:R-:W-:Y:S11]  /*5130*/  LOP3.LUT P0, RZ, R6, 0x1, RZ, 0xc0, !PT ;  /* 0x0000000106ff7812 */ /* 0x004ff6000780c0ff */
[----:B------:R-:W-:Y:S02]  /*5140*/  @!UPT UIADD3 URZ, UPT, UPT, URZ, URZ, URZ ;  /* 0x000000fffffff290 */ /* 0x000fe4000fffe0ff */
[----:B------:R-:W-:Y:S01]  /*5150*/  VOTEU.ANY UP0, P0 ;  /* 0x0000000000ff7886 */ /* 0x000fe20000000100 */
[----:B------:R-:W-:Y:S11]  /*5160*/  PLOP3.LUT P0, PT, PT, PT, UP0, 0x80, 0x8 ;  /* 0x000000000008781c */ /* 0x000ff60003f0f008 */
[----:B------:R-:W-:Y:S02]  /*5170*/  @!UPT UIADD3 URZ, UPT, UPT, URZ, URZ, URZ ;  /* 0x000000fffffff290 */ /* 0x000fe4000fffe0ff */
[----:B-1----:R-:W-:Y:S02]  /*5180*/  @P0 MOV R3, R4 ;  /* 0x0000000400030202 */ /* 0x002fe40000000f00 */
[----:B------:R-:W-:Y:S02]  /*5190*/  @P0 LOP3.LUT R0, R5, 0xffff, RZ, 0xc0, !PT ;  /* 0x0000ffff05000812 */ /* 0x000fe400078ec0ff */
[----:B------:R-:W-:Y:S02]  /*51a0*/  @P0 R2UR UR5, R3 ;  /* 0x00000000030502ca */ /* 0x000fe400000e0000 */
[----:B------:R-:W-:Y:S11]  /*51b0*/  @P0 R2UR UR4, R0 ;  /* 0x00000000000402ca */ /* 0x000ff600000e0000 */
[----:B------:R-:W-:Y:S02]  /*51c0*/  @UP0 UMOV UR16, UR5 ;  /* 0x0000000500100c82 */ /* 0x000fe40008000000 */
[----:B------:R-:W-:Y:S01]  /*51d0*/  @UP0 UMOV UR15, UR4 ;  /* 0x00000004000f0c82 */ /* 0x000fe20008000000 */
[----:B------:R-:W-:Y:S09]  /*51e0*/  UISETP.GE.AND UP0, UPT, UR39, 0x1, UPT ;  /* 0x000000012700788c */ /* 0x000ff2000bf06270 */
[----:B------:R-:W-:Y:S05]  /*51f0*/  BRA.U !UP0, `(.L_x_75) ;  /* 0x0000000108c07547 */ /* 0x000fea000b800000 */
[----:B------:R-:W-:Y:S02]  /*5200*/  UIMAD.WIDE.U32 UR8, UR15, UR35, URZ ;  /* 0x000000230f0872a5 */ /* 0x000fe4000f8e00ff */
[----:B------:R-:W-:Y:S02]  /*5210*/  UP2UR UR14, UPR, URZ, 0x4 ;  /* 0x00000004ff0e7883 */ /* 0x000fe40008000000 */
[----:B------:R-:W-:Y:S02]  /*5220*/  UISETP.NE.AND UP2, UPT, UR34, 0x1, UPT ;  /* 0x000000012200788c */ /* 0x000fe4000bf45270 */
[----:B------:R-:W-:Y:S02]  /*5230*/  UIMAD.WIDE.U32 UR10, UR16, UR32, URZ ;  /* 0x00000020100a72a5 */ /* 0x000fe4000f8e00ff */
[----:B------:R-:W-:Y:S02]  /*5240*/  USEL UR4, UR40, UR44, !UP2 ;  /* 0x0000002c28047287 */ /* 0x000fe4000d000000 */
[----:B------:R-:W-:Y:S02]  /*5250*/  UISETP.NE.AND UP0, UPT, UR17, 0x1, UPT ;  /* 0x000000011100788c */ /* 0x000fe4000bf05270 */
[----:B------:R-:W-:Y:S02]  /*5260*/  UP2UR UR24, UPR, URZ, 0x2 ;  /* 0x00000002ff187883 */ /* 0x000fe40008000000 */
[----:B------:R-:W-:Y:S02]  /*5270*/  UISETP.NE.AND UP1, UPT, UR39, 0x1, UPT ;  /* 0x000000012700788c */ /* 0x000fe4000bf25270 */
[----:B------:R-:W-:Y:S02]  /*5280*/  UIMAD.WIDE.U32 UR12, UR4, UR18, URZ ;  /* 0x00000012040c72a5 */ /* 0x000fe4000f8e00ff */
[----:B------:R-:W-:Y:S01]  /*5290*/  USEL UR7, UR41, UR45, !UP0 ;  /* 0x0000002d29077287 */ /* 0x000fe2000c000000 */
[----:B------:R-:W-:Y:S02]  /*52a0*/  UMOV UR5, UR9 ;  /* 0x0000000900057c82 */ /* 0x000fe40008000000 */
[----:B------:R-:W-:Y:S02]  /*52b0*/  USHF.R.U32.HI UR6, URZ, UR57, UR5 ;  /* 0x00000039ff067299 */ /* 0x000fe40008011605 */
[----:B------:R-:W-:Y:S02]  /*52c0*/  UIMAD.WIDE.U32 UR22, UR7, UR18, URZ ;  /* 0x00000012071672a5 */ /* 0x000fe4000f8e00ff */
[----:B------:R-:W-:Y:S02]  /*52d0*/  USEL UR6, UR15, UR6, !UP2 ;  /* 0x000000060f067287 */ /* 0x000fe4000d000000 */
[----:B------:R-:W-:Y:S01]  /*52e0*/  UISETP.NE.AND UP2, UPT, UR14, URZ, UPT ;  /* 0x000000ff0e00728c */ /* 0x000fe2000bf45270 */
[----:B------:R-:W-:Y:S01]  /*52f0*/  UMOV UR5, UR11 ;  /* 0x0000000b00057c82 */ /* 0x000fe20008000000 */
[----:B------:R-:W-:Y:S02]  /*5300*/  UIMAD.WIDE.U32 UR10, UR6, UR18, URZ ;  /* 0x00000012060a72a5 */ /* 0x000fe4000f8e00ff */
[----:B------:R-:W-:Y:S03]  /*5310*/  USHF.R.U32.HI UR8, URZ, UR33, UR5 ;  /* 0x00000021ff087299 */ /* 0x000fe60008011605 */
[----:B------:R-:W-:Y:S02]  /*5320*/  UMOV UR5, UR13 ;  /* 0x0000000d00057c82 */ /* 0x000fe40008000000 */
[----:B------:R-:W-:Y:S03]  /*5330*/  @UP1 USHF.R.U32.HI UR4, URZ, UR19, UR5 ;  /* 0x00000013ff041299 */ /* 0x000fe60008011605 */
[----:B------:R-:W-:Y:S01]  /*5340*/  UMOV UR5, UR23 ;  /* 0x0000001700057c82 */ /* 0x000fe20008000000 */
[----:B------:R-:W-:Y:S02]  /*5350*/  UIMAD UR4, UR39, UR4, URZ ;  /* 0x00000004270472a4 */ /* 0x000fe4000f8e02ff */
[----:B------:R-:W-:Y:S02]  /*5360*/  @UP1 USHF.R.U32.HI UR7, URZ, UR19, UR5 ;  /* 0x00000013ff071299 */ /* 0x000fe40008011605 */
[----:B------:R-:W-:Y:S02]  /*5370*/  USEL UR5, UR16, UR8, !UP0 ;  /* 0x0000000810057287 */ /* 0x000fe4000c000000 */
[----:B------:R-:W-:Y:S02]  /*5380*/  UIMAD UR8, UR39, UR7, URZ ;  /* 0x00000007270872a4 */ /* 0x000fe4000f8e02ff */
[----:B------:R-:W-:Y:S03]  /*5390*/  UISETP.GE.AND UP0, UPT, UR6, UR4, UPT ;  /* 0x000000040600728c */ /* 0x000fe6000bf06270 */
[----:B------:R-:W-:Y:S01]  /*53a0*/  UMOV UR4, UR11 ;  /* 0x0000000b00047c82 */ /* 0x000fe20008000000 */
[----:B------:R-:W-:Y:S02]  /*53b0*/  UISETP.GE.OR UP0, UPT, UR5, UR8, UP0 ;  /* 0x000000080500728c */ /* 0x000fe40008706670 */
[----:B------:R-:W-:Y:S02]  /*53c0*/  USHF.R.U32.HI UR4, URZ, UR19, UR4 ;  /* 0x00000013ff047299 */ /* 0x000fe40008011604 */
[----:B------:R-:W-:Y:S02]  /*53d0*/  UIMAD.WIDE.U32 UR8, UR5, UR18, URZ ;  /* 0x00000012050872a5 */ /* 0x000fe4000f8e00ff */
[----:B------:R-:W-:Y:S04]  /*53e0*/  USEL UR10, UR6, UR4, !UP1 ;  /* 0x00000004060a7287 */ /* 0x000fe8000c800000 */
[----:B------:R-:W-:Y:S01]  /*53f0*/  UIADD3 UR11, UPT, UPT, -UR10, URZ, URZ ;  /* 0x000000ff0a0b7290 */ /* 0x000fe2000fffe1ff */
[----:B------:R-:W-:Y:S02]  /*5400*/  @!UP0 UMOV UR4, UR9 ;  /* 0x0000000900048c82 */ /* 0x000fe40008000000 */
[----:B------:R-:W-:Y:S02]  /*5410*/  @!UP0 USHF.R.U32.HI UR4, URZ, UR19, UR4 ;  /* 0x00000013ff048299 */ /* 0x000fe40008011604 */
[----:B------:R-:W-:Y:S02]  /*5420*/  UIMAD UR8, UR39, UR11, UR6 ;  /* 0x0000000b270872a4 */ /* 0x000fe4000f8e0206 */
[----:B------:R-:W-:Y:S02]  /*5430*/  @!UP0 USEL UR4, UR5, UR4, !UP1 ;  /* 0x0000000405048287 */ /* 0x000fe4000c800000 */
[----:B------:R-:W-:Y:S02]  /*5440*/  UISETP.NE.AND UP1, UPT, UR24, URZ, UPT ;  /* 0x000000ff1800728c */ /* 0x000fe4000bf25270 */
[----:B------:R-:W-:Y:S02]  /*5450*/  @!UP0 UIMAD UR8, UR7, UR8, UR4 ;  /* 0x00000008070882a4 */ /* 0x000fe4000f8e0204 */
[----:B------:R-:W-:Y:S02]  /*5460*/  @!UP0 UIADD3 UR9, UPT, UPT, UR10, -UR4, URZ ;  /* 0x800000040a098290 */ /* 0x000fe4000fffe0ff */
[----:B------:R-:W-:Y:S02]  /*5470*/  UIADD3 UR4, UPT, UPT, -UR5, URZ, URZ ;  /* 0x000000ff05047290 */ /* 0x000fe4000fffe1ff */
[----:B------:R-:W-:Y:S02]  /*5480*/  UIADD3 UR7, UPT, UPT, -UR6, URZ, URZ ;  /* 0x000000ff06077290 */ /* 0x000fe4000fffe1ff */
[----:B------:R-:W-:Y:S02]  /*5490*/  @!UP0 UIMAD UR6, UR9, UR39, UR5 ;  /* 0x00000027090682a4 */ /* 0x000fe4000f8e0205 */
[----:B------:R-:W-:Y:S02]  /*54a0*/  UIMAD UR16, UR17, UR4, UR16 ;  /* 0x00000004111072a4 */ /* 0x000fe4000f8e0210 */
[----:B------:R-:W-:Y:S01]  /*54b0*/  UIMAD UR15, UR34, UR7, UR15 ;  /* 0x00000007220f72a4 */ /* 0x000fe2000f8e020f */
[----:B------:R-:W-:Y:S02]  /*54c0*/  @!UP0 UMOV UR5, UR8 ;  /* 0x0000000800058c82 */ /* 0x000fe40008000000 */
[----:B------:R-:W-:Y:S02]  /*54d0*/  UIMAD UR16, UR5, UR17, UR16 ;  /* 0x00000011051072a4 */ /* 0x000fe4000f8e0210 */
[----:B------:R-:W-:Y:S11]  /*54e0*/  UIMAD UR15, UR6, UR34, UR15 ;  /* 0x00000022060f72a4 */ /* 0x000ff6000f8e020f */
[----:B------:R-:W-:Y:S01]  /*54f0*/  @!UPT UIADD3 URZ, UPT, UPT, URZ, URZ, URZ ;  /* 0x000000fffffff290 */ /* 0x000fe2000fffe0ff */
.L_x_75:
[----:B------:R-:W1:Y:S01]  /*5500*/  @!UP3 LDCU.128 UR8, c[0x0][0xc10] ;  /* 0x00018200ff08b7ac */ /* 0x000e620008000c00 */
[----:B------:R-:W-:Y:S04]  /*5510*/  MOV R0, UR21 ;  /* 0x0000001500007c02 */ /* 0x000fe80008000f00 */
[----:B------:R-:W-:Y:S01]  /*5520*/  IABS R0, R0 ;  /* 0x0000000000007213 */ /* 0x000fe20000000000 */
[----:B------:R-:W2:Y:S01]  /*5530*/  @!UP3 LDCU UR5, c[0x0][0xc0c] ;  /* 0x00018180ff05b7ac */ /* 0x000ea20008000800 */
[----:B-1----:R-:W-:Y:S07]  /*5540*/  UIMAD.WIDE.U32 UR6, UR16, UR8, URZ ;  /* 0x00000008100672a5 */ /* 0x002fee000f8e00ff */
[----:B------:R-:W-:Y:S01]  /*5550*/  @!UP3 UMOV UR4, UR7 ;  /* 0x000000070004bc82 */ /* 0x000fe20008000000 */
[----:B--2---:R-:W-:Y:S02]  /*5560*/  @!UP3 UISETP.NE.AND UP0, UPT, UR5, 0x1, UPT ;  /* 0x000000010500b88c */ /* 0x004fe4000bf05270 */
[----:B------:R-:W-:Y:S02]  /*5570*/  @!UP3 USHF.R.U32.HI UR4, URZ, UR9, UR4 ;  /* 0x00000009ff04b299 */ /* 0x000fe40008011604 */
[----:B------:R-:W-:Y:S02]  /*5580*/  UIMAD.WIDE.U32 UR6, UR15, UR11, URZ ;  /* 0x0000000b0f0672a5 */ /* 0x000fe4000f8e00ff */
[----:B------:R-:W-:Y:S02]  /*5590*/  @!UP3 USEL UR8, UR16, UR4, !UP0 ;  /* 0x000000041008b287 */ /* 0x000fe4000c000000 */
[----:B------:R-:W-:Y:S03]  /*55a0*/  @!UP3 UISETP.NE.AND UP0, UPT, UR10, 0x1, UPT ;  /* 0x000000010a00b88c */ /* 0x000fe6000bf05270 */
[----:B------:R-:W-:Y:S02]  /*55b0*/  @!UP3 UMOV UR6, UR7 ;  /* 0x000000070006bc82 */ /* 0x000fe40008000000 */
[----:B------:R-:W1:Y:S02]  /*55c0*/  @!UP3 LDCU UR4, c[0x0][0xc20] ;  /* 0x00018400ff04b7ac */ /* 0x000e640008000800 */
[----:B-1----:R-:W-:Y:S04]  /*55d0*/  @!UP3 USHF.R.U32.HI UR6, URZ, UR4, UR6 ;  /* 0x00000004ff06b299 */ /* 0x002fe80008011606 */
[----:B------:R-:W-:Y:S04]  /*55e0*/  @!UP3 USEL UR6, UR15, UR6, !UP0 ;  /* 0x000000060f06b287 */ /* 0x000fe8000c000000 */
[----:B------:R-:W-:Y:S02]  /*55f0*/  @!UP3 UIADD3 UR4, UPT, UPT, -UR8, UR6, URZ ;  /* 0x000000060804b290 */ /* 0x000fe4000fffe1ff */
[----:B------:R-:W-:Y:S02]  /*5600*/  @!UP3 UIADD3 UR6, UPT, UPT, UR8, -UR6, URZ ;  /* 0x800000060806b290 */ /* 0x000fe4000fffe0ff */
[----:B------:R-:W-:Y:S02]  /*5610*/  @!UP3 UIMAD UR16, UR4, UR5, UR16 ;  /* 0x000000050410b2a4 */ /* 0x000fe4000f8e0210 */
[----:B------:R-:W-:Y:S01]  /*5620*/  @!UP3 UIMAD UR15, UR6, UR10, UR15 ;  /* 0x0000000a060fb2a4 */ /* 0x000fe2000f8e020f */
[----:B------:R-:W-:Y:S11]  /*5630*/  BRA.U UP2, `(.L_x_76) ;  /* 0x0000000102107547 */ /* 0x000ff6000b800000 */
[----:B------:R-:W-:Y:S04]  /*5640*/  MOV R8, UR55 ;  /* 0x0000003700087c02 */ /* 0x000fe80008000f00 */
[----:B------:R-:W-:Y:S04]  /*5650*/  SHF.L.U32 R8, R8, 0x1f, RZ ;  /* 0x0000001f08087819 */ /* 0x000fe800000006ff */
[----:B------:R-:W1:Y:S02]  /*5660*/  SYNCS.PHASECHK.TRANS64.TRYWAIT P1, [UR20+0x158], R8 ;  /* 0x00015808ff0075a7 */ /* 0x000e640008021114 */
[----:B-1----:R-:W-:Y:S05]  /*5670*/  @!P1 BRA `(.L_x_77) ;  /* 0x00000050008c9947 */ /* 0x002fea0003800000 */
.L_x_76:
[----:B------:R-:W-:Y:S01]  /*5680*/  UISETP.NE.AND UP2, UPT, UR56, URZ, UPT ;  /* 0x000000ff3800728c */ /* 0x000fe2000bf45270 */
[----:B------:R-:W-:Y:S01]  /*5690*/  R2UR UR4, R0 ;  /* 0x00000000000472ca */ /* 0x000fe200000e0000 */
[----:B------:R-:W-:Y:S01]  /*56a0*/  USHF.L.U32 UR11, UR28, 0x6, URZ ;  /* 0x000000061c0b7899 */ /* 0x000fe200080006ff */
[----:B-1----:R-:W-:Y:S05]  /*56b0*/  IMAD.U32 R8, RZ, RZ, UR29 ;  /* 0x0000001dff087e24 */ /* 0x002fea000f8e00ff */
[----:B------:R-:W-:Y:S04]  /*56c0*/  IABS R8, R8 ;  /* 0x0000000800087213 */ /* 0x000fe80000000000 */
[----:B------:R-:W1:Y:S02]  /*56d0*/  I2F.RP R12, R8 ;  /* 0x00000008000c7306 */ /* 0x000e640000209400 */
[----:B------:R-:W-:Y:S07]  /*56e0*/  UIMAD.WIDE.U32 UR6, UR43, UR4, URZ ;  /* 0x000000042b0672a5 */ /* 0x000fee000f8e00ff */
[----:B------:R-:W-:Y:S02]  /*56f0*/  UMOV UR12, UR7 ;  /* 0x00000007000c7c82 */ /* 0x000fe40008000000 */
[----:B------:R-:W-:Y:S04]  /*5700*/  UIMAD UR4, UR12, UR49, UR4 ;  /* 0x000000310c0472a4 */ /* 0x000fe8000f8e0204 */
[----:B------:R-:W-:Y:S01]  /*5710*/  UISETP.GT.U32.AND UP0, UPT, UR26, UR4, UPT ;  /* 0x000000041a00728c */ /* 0x000fe2000bf04070 */
[----:B-1----:R-:W1:Y:S10]  /*5720*/  MUFU.RCP R12, R12 ;  /* 0x0000000c000c7308 */ /* 0x002e740000001000 */
[----:B------:R-:W-:Y:S02]  /*5730*/  @!UP0 UIADD3 UR4, UPT, UPT, UR4, -UR26, URZ ;  /* 0x8000001a04048290 */ /* 0x000fe4000fffe0ff */
[----:B------:R-:W-:Y:S02]  /*5740*/  @!UP0 UIADD3 UR12, UPT, UPT, UR12, 0x1, URZ ;  /* 0x000000010c0c8890 */ /* 0x000fe4000fffe0ff */
[----:B------:R-:W-:Y:S02]  /*5750*/  UISETP.GE.U32.AND UP0, UPT, UR4, UR26, UPT ;  /* 0x0000001a0400728c */ /* 0x000fe4000bf06070 */
[----:B------:R-:W-:Y:S01]  /*5760*/  ULOP3.LUT UR4, UR21, UR27, URZ, 0x3c, !UPT ;  /* 0x0000001b15047292 */ /* 0x000fe2000f8e3cff */
[----:B-1----:R-:W-:Y:S04]  /*5770*/  VIADD R12, R12, 0xffffffe ;  /* 0x0ffffffe0c0c7836 */ /* 0x002fe80000000000 */
[----:B------:R-:W1:Y:S04]  /*5780*/  F2I.FTZ.U32.TRUNC.NTZ R13, R12 ;  /* 0x0000000c000d7305 */ /* 0x000e68000021f000 */
[----:B------:R-:W-:Y:S02]  /*5790*/  @UP0 UIADD3 UR12, UPT, UPT, UR12, 0x1, URZ ;  /* 0x000000010c0c0890 */ /* 0x000fe4000fffe0ff */
[----:B------:R-:W-:Y:S01]  /*57a0*/  UISETP.GE.AND UP0, UPT, UR4, URZ, UPT ;  /* 0x000000ff0400728c */ /* 0x000fe2000bf06270 */
[----:B-1----:R-:W-:Y:S01]  /*57b0*/  IADD3 R3, PT, PT, RZ, -R13, RZ ;  /* 0x8000000dff037210 */ /* 0x002fe20007ffe0ff */
[----:B------:R-:W-:Y:S09]  /*57c0*/  IMAD.MOV.U32 R12, RZ, RZ, RZ ;  /* 0x000000ffff0c7224 */ /* 0x000ff200078e00ff */
[----:B------:R-:W-:Y:S02]  /*57d0*/  @!UP0 UIADD3 UR12, UPT, UPT, -UR12, URZ, URZ ;  /* 0x000000ff0c0c8290 */ /* 0x000fe4000fffe1ff */
[----:B------:R-:W-:Y:S01]  /*57e0*/  @!UP5 ULOP3.LUT UR12, URZ, UR27, URZ, 0x33, !UPT ;  /* 0x0000001bff0cd292 */ /* 0x000fe2000f8e33ff */
[----:B------:R-:W-:Y:S04]  /*57f0*/  IMAD R3, R3, R8, RZ ;  /* 0x0000000803037224 */ /* 0x000fe800078e02ff */
[----:B------:R-:W-:Y:S04]  /*5800*/  IMAD.HI.U32 R13, R13, R3, R12 ;  /* 0x000000030d0d7227 */ /* 0x000fe800078e000c */
[----:B------:R-:W-:Y:S05]  /*5810*/  IMAD.U32 R0, RZ, RZ, UR12 ;  /* 0x0000000cff007e24 */ /* 0x000fea000f8e00ff */
[----:B------:R-:W-:Y:S04]  /*5820*/  IABS R0, R0 ;  /* 0x0000000000007213 */ /* 0x000fe80000000000 */
[----:B------:R-:W-:Y:S11]  /*5830*/  R2UR UR4, R0 ;  /* 0x00000000000472ca */ /* 0x000ff600000e0000 */
[----:B------:R-:W-:Y:S02]  /*5840*/  @!UPT UIADD3 URZ, UPT, UPT, URZ, URZ, URZ ;  /* 0x000000fffffff290 */ /* 0x000fe4000fffe0ff */
[----:B------:R-:W-:Y:S07]  /*5850*/  UIMAD.WIDE.U32 UR6, UR42, UR4, URZ ;  /* 0x000000042a0672a5 */ /* 0x000fee000f8e00ff */
[----:B------:R-:W-:Y:S02]  /*5860*/  UMOV UR13, UR7 ;  /* 0x00000007000d7c82 */ /* 0x000fe40008000000 */
[----:B------:R-:W-:Y:S04]  /*5870*/  UIADD3 UR5, UPT, UPT, -UR13, URZ, URZ ;  /* 0x000000ff0d057290 */ /* 0x000fe8000fffe1ff */
[----:B------:R-:W-:Y:S04]  /*5880*/  UIMAD UR4, UR25, UR5, UR4 ;  /* 0x00000005190472a4 */ /* 0x000fe8000f8e0204 */
[----:B------:R-:W-:Y:S11]  /*5890*/  UISETP.GT.U32.AND UP0, UPT, UR25, UR4, UPT ;  /* 0x000000041900728c */ /* 0x000ff6000bf04070 */
[----:B------:R-:W-:Y:S02]  /*58a0*/  @!UP0 UIADD3 UR4, UPT, UPT, UR4, -UR25, URZ ;  /* 0x8000001904048290 */ /* 0x000fe4000fffe0ff */
[----:B------:R-:W-:Y:S02]  /*58b0*/  @!UP0 UIADD3 UR13, UPT, UPT, UR13, 0x1, URZ ;  /* 0x000000010d0d8890 */ /* 0x000fe4000fffe0ff */
[----:B------:R-:W-:Y:S02]  /*58c0*/  UISETP.GE.U32.AND UP0, UPT, UR4, UR25, UPT ;  /* 0x000000190400728c */ /* 0x000fe4000bf06070 */
[----:B------:R-:W-:Y:S09]  /*58d0*/  ULOP3.LUT UR4, UR12, UR56, URZ, 0x3c, !UPT ;  /* 0x000000380c047292 */ /* 0x000ff2000f8e3cff */
[----:B------:R-:W-:Y:S02]  /*58e0*/  @UP0 UIADD3 UR13, UPT, UPT, UR13, 0x1, URZ ;  /* 0x000000010d0d0890 */ /* 0x000fe4000fffe0ff */
[----:B------:R-:W-:Y:S11]  /*58f0*/  UISETP.GE.AND UP0, UPT, UR4, URZ, UPT ;  /* 0x000000ff0400728c */ /* 0x000ff6000bf06270 */
[----:B------:R-:W-:Y:S02]  /*5900*/  @!UP0 UIADD3 UR13, UPT, UPT, -UR13, URZ, URZ ;  /* 0x000000ff0d0d8290 */ /* 0x000fe4000fffe1ff */
[----:B------:R-:W-:Y:S02]  /*5910*/  @!UP2 ULOP3.LUT UR13, URZ, UR56, URZ, 0x33, !UPT ;  /* 0x00000038ff0da292 */ /* 0x000fe4000f8e33ff */
[----:B------:R-:W-:Y:S02]  /*5920*/  UISETP.NE.AND UP2, UPT, UR29, URZ, UPT ;  /* 0x000000ff1d00728c */ /* 0x000fe4000bf45270 */
[----:B------:R-:W-:Y:S02]  /*5930*/  ULOP3.LUT UR4, UR13, UR29, URZ, 0x3c, !UPT ;  /* 0x0000001d0d047292 */ /* 0x000fe4000f8e3cff */
[----:B------:R-:W-:Y:S01]  /*5940*/  UIADD3 UR5, UPT, UPT, -UR13, URZ, URZ ;  /* 0x000000ff0d057290 */ /* 0x000fe2000fffe1ff */
[----:B------:R-:W-:Y:S01]  /*5950*/  IMAD.U32 R0, RZ, RZ, UR13 ;  /* 0x0000000dff007e24 */ /* 0x000fe2000f8e00ff */
[----:B------:R-:W-:Y:S02]  /*5960*/  UISETP.GE.AND UP0, UPT, UR4, URZ, UPT ;  /* 0x000000ff0400728c */ /* 0x000fe4000bf06270 */
[----:B------:R-:W-:Y:S02]  /*5970*/  UIADD3 UR4, UPT, UPT, -UR12, URZ, URZ ;  /* 0x000000ff0c047290 */ /* 0x000fe4000fffe1ff */
[----:B------:R-:W-:Y:S01]  /*5980*/  IABS R0, R0 ;  /* 0x0000000000007213 */ /* 0x000fe20000000000 */
[----:B------:R-:W-:Y:S02]  /*5990*/  UIMAD UR12, UR56, UR5, UR12 ;  /* 0x00000005380c72a4 */ /* 0x000fe4000f8e020c */
[----:B------:R-:W-:Y:S02]  /*59a0*/  UIMAD UR4, UR27, UR4, UR21 ;  /* 0x000000041b0472a4 */ /* 0x000fe4000f8e0215 */
[----:B------:R-:W-:Y:S02]  /*59b0*/  IMAD.HI.U32 R13, R13, R0, RZ ;  /* 0x000000000d0d7227 */ /* 0x000fe400078e00ff */
[----:B------:R-:W-:Y:S03]  /*59c0*/  USHF.L.U32 UR4, UR4, 0x7, URZ ;  /* 0x0000000704047899 */ /* 0x000fe600080006ff */
[C---:B------:R-:W-:Y:S05]  /*59d0*/  IADD3 R3, PT, PT, -R13.reuse, RZ, RZ ;  /* 0x000000ff0d037210 */ /* 0x040fea0007ffe1ff */
[C---:B------:R-:W-:Y:S05]  /*59e0*/  IMAD R0, R8.reuse, R3, R0 ;  /* 0x0000000308007224 */ /* 0x040fea00078e0200 */
[----:B------:R-:W-:Y:S11]  /*59f0*/  ISETP.GT.U32.AND P1, PT, R8, R0, PT ;  /* 0x000000000800720c */ /* 0x000ff60003f24070 */
[----:B------:R-:W-:Y:S02]  /*5a00*/  @!UPT UIADD3 URZ, UPT, UPT, URZ, URZ, URZ ;  /* 0x000000fffffff290 */ /* 0x000fe4000fffe0ff */
[----:B------:R-:W-:Y:S02]  /*5a10*/  @!P1 IMAD.IADD R0, R0, 0x1, -R8 ;  /* 0x0000000100009824 */ /* 0x000fe400078e0a08 */
[----:B------:R-:W-:Y:S01]  /*5a20*/  @!P1 VIADD R13, R13, 0x1 ;  /* 0x000000010d0d9836 */ /* 0x000fe20000000000 */
[----:B------:R-:W-:Y:S02]  /*5a30*/  ISETP.NE.U32.AND P1, PT, RZ, UR30, PT ;  /* 0x0000001eff007c0c */ /* 0x000fe4000bf25070 */
[----:B------:R-:W-:Y:S02]  /*5a40*/  ISETP.GE.U32.AND P2, PT, R0, R8, PT ;  /* 0x000000080000720c */ /* 0x000fe40003f46070 */
[----:B------:R-:W-:Y:S02]  /*5a50*/  ISETP.NE.AND.EX P1, PT, RZ, UR31, PT, P1 ;  /* 0x0000001fff007c0c */ /* 0x000fe4000bf25310 */
[----:B------:R-:W-:Y:S09]  /*5a60*/  SHF.L.U32 R8, R10, 0x1f, RZ ;  /* 0x0000001f0a087819 */ /* 0x000ff200000006ff */
[----:B------:R-:W-:Y:S04]  /*5a70*/  @P2 IADD3 R13, PT, PT, R13, 0x1, RZ ;  /* 0x000000010d0d2810 */ /* 0x000fe80007ffe0ff */
[----:B------:R-:W-:Y:S11]  /*5a80*/  R2UR UR14, R13 ;  /* 0x000000000d0e72ca */ /* 0x000ff600000e0000 */
[----:B------:R-:W-:Y:S02]  /*5a90*/  @!UPT UIADD3 URZ, UPT, UPT, URZ, URZ, URZ ;  /* 0x000000fffffff290 */ /* 0x000fe4000fffe0ff */
[----:B------:R-:W-:Y:S02]  /*5aa0*/  @!UP0 UIADD3 UR14, UPT, UPT, -UR14, URZ, URZ ;  /* 0x000000ff0e0e8290 */ /* 0x000fe4000fffe1ff */
[----:B------:R-:W-:Y:S04]  /*5ab0*/  @!UP2 ULOP3.LUT UR14, URZ, UR29, URZ, 0x33, !UPT ;  /* 0x0000001dff0ea292 */ /* 0x000fe8000f8e33ff */
[----:B------:R-:W-:Y:S04]  /*5ac0*/  UIADD3 UR6, UPT, UPT, -UR14, URZ, URZ ;  /* 0x000000ff0e067290 */ /* 0x000fe8000fffe1ff */
[----:B------:R-:W-:Y:S01]  /*5ad0*/  UIMAD UR13, UR29, UR6, UR13 ;  /* 0x000000061d0d72a4 */ /* 0x000fe2000f8e020d */
[----:B------:R-:W-:Y:S11]  /*5ae0*/  BRA.U !UP4, `(.L_x_78) ;  /* 0x000000010c387547 */ /* 0x000ff6000b800000 */
[----:B------:R-:W-:Y:S01]  /*5af0*/  UPLOP3.LUT UP1, UPT, UPT, UPT, UP6, 0x80, 0x8 ;  /* 0x000000000008789c */ /* 0x000fe20003f2f060 */
[----:B------:R-:W-:Y:S01]  /*5b00*/  HFMA2 R0, -RZ, RZ, 0, 5.9604644775390625e-08 ;  /* 0x00000001ff007431 */ /* 0x000fe200000001ff */
[----:B------:R-:W1:Y:S01]  /*5b10*/  LDCU.64 UR8, c[0x0][0x358] ;  /* 0x00006b00ff0877ac */ /* 0x000e620008000a00 */
[----:B------:R-:W-:Y:S03]  /*5b20*/  IMAD.MOV.U32 R55, RZ, RZ, 0x1 ;  /* 0x00000001ff377424 */ /* 0x000fe600078e00ff */
[----:B------:R-:W-:Y:S05]  /*5b30*/  PLOP3.LUT P2, PT, PT, PT, UP1, 0x80, 0x8 ;  /* 0x000000000008781c */ /* 0x000fea0003f4f018 */
[----:B------:R-:W2:Y:S01]  /*5b40*/  @UP1 LDCU.64 UR6, c[0x0][0x988] ;  /* 0x00013100ff0617ac */ /* 0x000ea20008000a00 */
[----:B------:R-:W-:Y:S07]  /*5b50*/  @UP1 UIMAD UR5, UR50, UR30, URZ ;  /* 0x0000001e320512a4 */ /* 0x000fee000f8e02ff */
[----:B------:R-:W-:Y:S01]  /*5b60*/  @!P2 PRMT R55, R0, 0x7610, R55 ;  /* 0x000076100037a816 */ /* 0x000fe20000000037 */
[----:B--2---:R-:W-:Y:S03]  /*5b70*/  @UP1 UIMAD.WIDE UR6, UR5, 0x4, UR6 ;  /* 0x00000004050618a5 */ /* 0x004fe6000f8e0206 */
[----:B------:R-:W2:Y:S03]  /*5b80*/  @!UP1 LDCU UR5, c[0x0][0x980] ;  /* 0x00013000ff0597ac */ /* 0x000ea60008000800 */
[----:B------:R-:W-:Y:S01]  /*5b90*/  IMAD.U32 R12, RZ, RZ, UR6 ;  /* 0x00000006ff0c7e24 */ /* 0x000fe2000f8e00ff */
[----:B------:R-:W-:Y:S05]  /*5ba0*/  MOV R13, UR7 ;  /* 0x00000007000d7c02 */ /* 0x000fea0008000f00 */
[----:B-1---5:R1:W5:Y:S02]  /*5bb0*/  @P2 LDG.E R27, desc[UR8][R12.64] ;  /* 0x000000080c1b2981 */ /* 0x022364000c1e1900 */
[----:B-12---:R-:W-:Y:S07]  /*5bc0*/  @!P2 IMAD.U32 R27, RZ, RZ, UR5 ;  /* 0x00000005ff1bae24 */ /* 0x006fee000f8e00ff */
.L_x_78:
[----:B-----5:R-:W-:Y:S01]  /*5bd0*/  @!P1 FSETP.EQ.AND P3, PT, R27, RZ, PT ;  /* 0x000000ff1b00920b */ /* 0x020fe20003f62000 */
[----:B------:R-:W-:Y:S01]  /*5be0*/  @!UPT UIADD3 URZ, UPT, UPT, URZ, URZ, URZ ;  /* 0x000000fffffff290 */ /* 0x000fe2000fffe0ff */
[----:B------:R-:W-:Y:S11]  /*5bf0*/  @!P1 BRA `(.L_x_79) ;  /* 0x0000000000149947 */ /* 0x000ff60003800000 */
[----:B------:R-:W-:Y:S02]  /*5c00*/  LOP3.LUT P1, RZ, R55, 0xff, RZ, 0xc0, !PT ;  /* 0x000000ff37ff7812 */ /* 0x000fe4000782c0ff */
[----:B------:R-:W-:Y:S04]  /*5c10*/  PLOP3.LUT P3, PT, PT, PT, UP1, 0x80, 0x8 ;  /* 0x000000000008781c */ /* 0x000fe80003f6f018 */
[----:B------:R-:W-:Y:S07]  /*5c20*/  PLOP3.LUT P3, PT, P3, PT, PT, 0x8, 0x80 ;  /* 0x000000000080781c */ /* 0x000fee0001f6e170 */
[----:B------:R-:W-:Y:S11]  /*5c30*/  @P1 FSETP.EQ.AND P3, PT, R27, RZ, PT ;  /* 0x000000ff1b00120b */ /* 0x000ff60003f62000 */
[----:B------:R-:W-:Y:S02]  /*5c40*/  @!UPT UIADD3 URZ, UPT, UPT, URZ, URZ, URZ ;  /* 0x000000fffffff290 */ /* 0x000fe4000fffe0ff */
.L_x_79:
[----:B------:R-:W1:Y:S01]  /*5c50*/  SYNCS.PHASECHK.TRANS64.TRYWAIT P1, [UR20+0x130], R8 ;  /* 0x00013008ff0075a7 */ /* 0x000e620008021114 */
[----:B------:R-:W-:Y:S04]  /*5c60*/  ELECT P2, URZ, PT ;  /* 0x0000000000ff782f */ /* 0x000fe80003840000 */
[----:B------:R-:W-:Y:S01]  /*5c70*/  PLOP3.LUT P2, PT, P3, P2, PT, 0xf2, 0x2f ;  /* 0x00000000002f781c */ /* 0x000fe20001f45e72 */
[----:B------:R-:W-:Y:S01]  /*5c80*/  @!UPT UIADD3 URZ, UPT, UPT, URZ, URZ, URZ ;  /* 0x000000fffffff290 */ /* 0x000fe2000fffe0ff */
[----:B-1----:R-:W-:Y:S11]  /*5c90*/  @!P1 BRA `(.L_x_80) ;  /* 0x0000004c001c9947 */ /* 0x002ff60003800000 */
.L_x_190:
[----:B------:R-:W-:Y:S01]  /*5ca0*/  @!P2 IADD3 R3, P1, PT, R14, 0x680, RZ ;  /* 0x000006800e03a810 */ /* 0x000fe20007f3e0ff */
[----:B------:R-:W-:Y:S01]  /*5cb0*/  VOTEU.ALL UP0, P2 ;  /* 0x0000000000ff7886 */ /* 0x000fe20001000000 */
[----:B------:R-:W-:Y:S01]  /*5cc0*/  UMOV UR22, 0x0 ;  /* 0x0000000000167882 */ /* 0x000fe20000000000 */
[----:B------:R-:W-:Y:S01]  /*5cd0*/  UMOV UR23, 0x10000000 ;  /* 0x1000000000177882 */ /* 0x000fe20000000000 */
[----:B------:R-:W-:Y:S01]  /*5ce0*/  @!P2 R2UR UR6, R3 ;  /* 0x000000000306a2ca */ /* 0x000fe200000e0000 */
[----:B-1----:R-:W-:Y:S01]  /*5cf0*/  @!P2 IMAD.X R0, RZ, RZ, R15, P1 ;  /* 0x000000ffff00a224 */ /* 0x002fe200008e060f */
[----:B------:R-:W-:Y:S01]  /*5d00*/  @!UP0 UIADD3 UR8, UPT, UPT, UR20, 0x200, URZ ;  /* 0x0000020014088890 */ /* 0x000fe2000fffe0ff */
[----:B------:R-:W-:Y:S03]  /*5d10*/  VOTEU.ALL UP0, P2 ;  /* 0x0000000000ff7886 */ /* 0x000fe60001000000 */
[----:B------:R-:W-:Y:S01]  /*5d20*/  @!P2 R2UR UR5, R0 ;  /* 0x000000000005a2ca */ /* 0x000fe200000e0000 */
[----:B------:R-:W-:Y:S01]  /*5d30*/  @!P2 IMAD.MOV.U32 R0, RZ, RZ, 0x1000 ;  /* 0x00001000ff00a424 */ /* 0x000fe200078e00ff */
[----:B------:R-:W-:Y:S01]  /*5d40*/  @!UP0 UMOV UR9, UR38 ;  /* 0x0000002600098c82 */ /* 0x000fe20008000000 */
[----:B------:R-:W-:Y:S04]  /*5d50*/  @!UP0 UMOV UR10, UR4 ;  /* 0x00000004000a8c82 */ /* 0x000fe80008000000 */
[----:B------:R-:W-:Y:S05]  /*5d60*/  IMAD.U32 R12, RZ, RZ, UR6 ;  /* 0x00000006ff0c7e24 */ /* 0x000fea000f8e00ff */
[----:B------:R-:W-:Y:S01]  /*5d70*/  @!P2 R2UR UR6, R12 ;  /* 0x000000000c06a2ca */ /* 0x000fe200000e0000 */
[----:B------:R-:W-:Y:S05]  /*5d80*/  IMAD.U32 R13, RZ, RZ, UR5 ;  /* 0x00000005ff0d7e24 */ /* 0x000fea000f8e00ff */
[----:B------:R-:W-:Y:S11]  /*5d90*/  @!P2 R2UR UR7, R13 ;  /* 0x000000000d07a2ca */ /* 0x000ff600000e0000 */
[----:B------:R-:W-:Y:S02]  /*5da0*/  @!UPT UIADD3 URZ, UPT, UPT, URZ, URZ, URZ ;  /* 0x000000fffffff290 */ /* 0x000fe4000fffe0ff */
[----:B------:R1:W-:Y:S01]  /*5db0*/  @!UP0 UTMALDG.5D [UR8], [UR6], desc[UR22] ;  /* 0x00001608060085b4 */ /* 0x0003e20008021000 */
[----:B------:R1:W-:Y:S01]  /*5dc0*/  @!P2 SYNCS.ARRIVE.TRANS64.RED.A0TR RZ, [UR20+0x110], R0 ;  /* 0x00011000ffffa9a7 */ /* 0x0003e20008300414 */
[----:B------:R-:W-:Y:S01]  /*5dd0*/  SYNCS.ARRIVE.TRANS64.RED.A1T0 RZ, [UR54], RZ ;  /* 0x000000ffffff79a7 */ /* 0x000fe20008100436 */
[----:B------:R-:W2:Y:S02]  /*5de0*/  SYNCS.PHASECHK.TRANS64.TRYWAIT P1, [UR20+0x138], R8 ;  /* 0x00013808ff0075a7 */ /* 0x000ea40008021114 */
[----:B-12---:R-:W-:Y:S05]  /*5df0*/  @!P1 BRA `(.L_x_81) ;  /* 0x0000004800dc9947 */ /* 0x006fea0003800000 */
.L_x_192:
[----:B------:R-:W-:Y:S01]  /*5e00*/  @!P2 IADD3 R3, P1, PT, R14, 0x680, RZ ;  /* 0x000006800e03a810 */ /* 0x000fe20007f3e0ff */
[----:B------:R-:W-:Y:S01]  /*5e10*/  VOTEU.ALL UP0, P2 ;  /* 0x0000000000ff7886 */ /* 0x000fe20001000000 */
[----:B------:R-:W-:Y:S01]  /*5e20*/  UMOV UR22, 0x0 ;  /* 0x0000000000167882 */ /* 0x000fe20000000000 */
[----:B------:R-:W-:Y:S01]  /*5e30*/  UMOV UR23, 0x10000000 ;  /* 0x1000000000177882 */ /* 0x000fe20000000000 */
[----:B------:R-:W-:Y:S01]  /*5e40*/  @!P2 R2UR UR6, R3 ;  /* 0x000000000306a2ca */ /* 0x000fe200000e0000 */
[----:B-1----:R-:W-:Y:S01]  /*5e50*/  @!P2 IMAD.X R0, RZ, RZ, R15, P1 ;  /* 0x000000ffff00a224 */ /* 0x002fe200008e060f */
[----:B------:R-:W-:Y:S02]  /*5e60*/  @!UP0 UIADD3 UR8, UPT, UPT, UR20, 0x1200, URZ ;  /* 0x0000120014088890 */ /* 0x000fe4000fffe0ff */
[----:B------:R-:W-:Y:S02]  /*5e70*/  @!UP0 UIADD3 UR10, UPT, UPT, UR4, 0x20, URZ ;  /* 0x00000020040a8890 */ /* 0x000fe4000fffe0ff */
[----:B------:R-:W-:Y:S01]  /*5e80*/  @!P2 R2UR UR5, R0 ;  /* 0x000000000005a2ca */ /* 0x000fe200000e0000 */
[----:B------:R-:W-:Y:S01]  /*5e90*/  VOTEU.ALL UP0, P2 ;  /* 0x0000000000ff7886 */ /* 0x000fe20001000000 */
[----:B------:R-:W-:Y:S04]  /*5ea0*/  @!P2 IMAD.MOV.U32 R0, RZ, RZ, 0x1000 ;  /* 0x00001000ff00a424 */ /* 0x000fe800078e00ff */
[----:B------:R-:W-:Y:S01]  /*5eb0*/  @!UP0 UMOV UR9, UR37 ;  /* 0x0000002500098c82 */ /* 0x000fe20008000000 */
        /* <DEDUP_REMOVED lines=10> */
.L_x_194:
        /* <DEDUP_REMOVED lines=20> */
[----:B--2---:R-:W-:Y:S01]  /*60a0*/  @P0 SHF.R.U32.HI R0, RZ, 0x10, R5 ;  /* 0x00000010ff000819 */ /* 0x004fe20000011605 */
[----:B------:R-:W2:Y:S03]  /*60b0*/  SYNCS.PHASECHK.TRANS64.TRYWAIT P1, [UR20+0x148], R8 ;  /* 0x00014808ff0075a7 */ /* 0x000ea60008021114 */
[----:B------:R-:W-:Y:S01]  /*60c0*/  @P0 R2UR UR50, R0 ;  /* 0x00000000003202ca */ /* 0x000fe200000e0000 */
[----:B------:R-:W-:Y:S03]  /*60d0*/  @!UPT UIADD3 URZ, UPT, UPT, URZ, URZ, URZ ;  /* 0x000000fffffff290 */ /* 0x000fe6000fffe0ff */
[----:B-12---:R-:W-:Y:S11]  /*60e0*/  @!P1 BRA `(.L_x_83) ;  /* 0x0000004800509947 */ /* 0x006ff60003800000 */
.L_x_196:
[----:B------:R-:W-:Y:S01]  /*60f0*/  @!P2 IADD3 R3, P0, PT, R14, 0x680, RZ ;  /* 0x000006800e03a810 */ /* 0x000fe20007f1e0ff */
[----:B------:R-:W-:Y:S01]  /*6100*/  VOTEU.ALL UP0, P2 ;  /* 0x0000000000ff7886 */ /* 0x000fe20001000000 */
[----:B------:R-:W-:Y:S01]  /*6110*/  UMOV UR6, 0x0 ;  /* 0x0000000000067882 */ /* 0x000fe20000000000 */
[----:B------:R-:W-:Y:S01]  /*6120*/  UMOV UR7, 0x10000000 ;  /* 0x1000000000077882 */ /* 0x000fe20000000000 */
[----:B------:R-:W-:Y:S01]  /*6130*/  @!P2 R2UR UR5, R3 ;  /* 0x000000000305a2ca */ /* 0x000fe200000e0000 */
[----:B-1----:R-:W-:Y:S01]  /*6140*/  @!P2 IMAD.X R0, RZ, RZ, R15, P0 ;  /* 0x000000ffff00a224 */ /* 0x002fe200000e060f */
[----:B------:R-:W-:Y:S01]  /*6150*/  @!UP0 UIADD3 UR10, UPT, UPT, UR4, 0x60, URZ ;  /* 0x00000060040a8890 */ /* 0x000fe2000fffe0ff */
[----:B------:R-:W-:Y:S01]  /*6160*/  LOP3.LUT P0, RZ, R6, 0x1, RZ, 0xc0, !PT ;  /* 0x0000000106ff7812 */ /* 0x000fe2000780c0ff */
[----:B------:R-:W-:Y:S01]  /*6170*/  @!UP0 UIADD3 UR8, UPT, UPT, UR20, 0x3200, URZ ;  /* 0x0000320014088890 */ /* 0x000fe2000fffe0ff */
[----:B------:R-:W-:Y:S01]  /*6180*/  LOP3.LUT R10, R10, 0x1, RZ, 0x3c, !PT ;  /* 0x000000010a0a7812 */ /* 0x000fe200078e3cff */
[----:B------:R-:W-:Y:S01]  /*6190*/  @!UP0 UIADD3 UR9, UPT, UPT, UR20, 0x128, URZ ;  /* 0x0000012814098890 */ /* 0x000fe2000fffe0ff */
[----:B------:R-:W-:Y:S01]  /*61a0*/  @!P2 R2UR UR4, R0 ;  /* 0x000000000004a2ca */ /* 0x000fe200000e0000 */
[----:B------:R-:W-:Y:S01]  /*61b0*/  VOTEU.ALL UP0, P2 ;  /* 0x0000000000ff7886 */ /* 0x000fe20001000000 */
[----:B------:R-:W-:Y:S01]  /*61c0*/  UIADD3 UR21, UPT, UPT, UR15, UR47, URZ ;  /* 0x0000002f0f157290 */ /* 0x000fe2000fffe0ff */
[----:B------:R-:W-:Y:S01]  /*61d0*/  LOP3.LUT R9, R9, 0x1, RZ, 0x3c, !PT ;  /* 0x0000000109097812 */ /* 0x000fe200078e3cff */
[----:B------:R-:W-:Y:S02]  /*61e0*/  UIADD3 UR28, UPT, UPT, UR16, UR46, URZ ;  /* 0x0000002e101c7290 */ /* 0x000fe4000fffe0ff */
[----:B------:R-:W-:Y:S01]  /*61f0*/  IMAD.U32 R12, RZ, RZ, UR5 ;  /* 0x00000005ff0c7e24 */ /* 0x000fe2000f8e00ff */
[----:B------:R-:W-:Y:S06]  /*6200*/  UPLOP3.LUT UP2, UPT, UPT, UPT, UPT, 0x80, 0x8 ;  /* 0x000000000008789c */ /* 0x000fec0003f4f070 */
[----:B------:R-:W-:Y:S01]  /*6210*/  IMAD.U32 R13, RZ, RZ, UR4 ;  /* 0x00000004ff0d7e24 */ /* 0x000fe2000f8e00ff */
[----:B------:R-:W-:Y:S04]  /*6220*/  @!P2 R2UR UR4, R12 ;  /* 0x000000000c04a2ca */ /* 0x000fe800000e0000 */
[----:B------:R-:W-:Y:S11]  /*6230*/  @!P2 R2UR UR5, R13 ;  /* 0x000000000d05a2ca */ /* 0x000ff600000e0000 */
[----:B------:R-:W-:Y:S02]  /*6240*/  @!UPT UIADD3 URZ, UPT, UPT, URZ, URZ, URZ ;  /* 0x000000fffffff290 */ /* 0x000fe4000fffe0ff */
[----:B------:R1:W-:Y:S01]  /*6250*/  @!UP0 UTMALDG.5D [UR8], [UR4], desc[UR6] ;  /* 0x00000608040085b4 */ /* 0x0003e20008021000 */
[----:B------:R1:W-:Y:S01]  /*6260*/  @!P2 SYNCS.ARRIVE.TRANS64.RED.A0TR RZ, [UR20+0x128], R2 ;  /* 0x00012802ffffa9a7 */ /* 0x0003e20008300414 */
[----:B------:R-:W-:Y:S01]  /*6270*/  SYNCS.ARRIVE.TRANS64.RED.A1T0 RZ, [UR51], RZ ;  /* 0x000000ffffff79a7 */ /* 0x000fe20008100433 */
[----:B------:R-:W-:Y:S05]  /*6280*/  @P0 BRA `(.L_x_84) ;  /* 0xffffffec007c0947 */ /* 0x000fea000383ffff */
[----:B-1----:R-:W-:-:S04]  /*6290*/  SHF.L.U32 R2, R10, 0x1f, RZ ;  /* 0x0000001f0a027819 */ /* 0x002fc800000006ff */
[----:B------:R-:W1:Y:S02]  /*62a0*/  SYNCS.PHASECHK.TRANS64.TRYWAIT P0, [UR20+0x130], R2 ;  /* 0x00013002ff0075a7 */ /* 0x000e640008001114 */
[----:B-1----:R-:W-:Y:S05]  /*62b0*/  @!P0 BRA `(.L_x_85) ;  /* 0x0000004400f48947 */ /* 0x002fea0003800000 */
.L_x_198:
[----:B------:R-:W2:Y:S02]  /*62c0*/  SYNCS.PHASECHK.TRANS64.TRYWAIT P0, [UR20+0x138], R2 ;  /* 0x00013802ff0075a7 */ /* 0x000ea40008001114 */
[----:B--2---:R-:W-:Y:S05]  /*62d0*/  @!P0 BRA `(.L_x_86) ;  /* 0x0000004800048947 */ /* 0x004fea0003800000 */
.L_x_200:
[----:B------:R-:W2:Y:S02]  /*62e0*/  SYNCS.PHASECHK.TRANS64.TRYWAIT P0, [UR20+0x140], R2 ;  /* 0x00014002ff0075a7 */ /* 0x000ea40008001114 */
[----:B--2---:R-:W-:Y:S05]  /*62f0*/  @!P0 BRA `(.L_x_87) ;  /* 0x0000004800148947 */ /* 0x004fea0003800000 */
.L_x_202:
[----:B-1----:R-:W-:-:S07]  /*6300*/  MOV R0, UR20 ;  /* 0x0000001400007c02 */ /* 0x002fce0008000f00 */
.L_x_88:
[----:B-1----:R-:W-:-:S04]  /*6310*/  SHF.L.U32 R2, R10, 0x1f, RZ ;  /* 0x0000001f0a027819 */ /* 0x002fc800000006ff */
[----:B------:R1:W2:Y:S03]  /*6320*/  SYNCS.PHASECHK.TRANS64.TRYWAIT P0, [R0+URZ+0x148], R2 ;  /* 0x00014802000075a7 */ /* 0x0002a600080011ff */
[----:B--2---:R-:W-:Y:S05]  /*6330*/  @!P0 NANOSLEEP.SYNCS 0x989680 ;  /* 0x009896800000895d */ /* 0x004fea0003900000 */
[----:B------:R-:W2:Y:S02]  /*6340*/  @!P0 SYNCS.PHASECHK.TRANS64 P0, [R0+URZ+0x148], R2 ;  /* 0x00014802000085a7 */ /* 0x000ea400080010ff */
[----:B--2---:R-:W-:Y:S05]  /*6350*/  @P0 EXIT ;  /* 0x000000000000094d */ /* 0x004fea0003800000 */
[----:B------:R-:W-:Y:S05]  /*6360*/  BRA `(.L_x_88) ;  /* 0xfffffffc00e87947 */ /* 0x000fea000383ffff */
.L_x_73:
[----:B------:R-:W-:-:S06]  /*6370*/  UISETP.GE.AND UP0, UPT, UR18, 0x4, UPT ;  /* 0x000000041200788c */ /* 0x000fcc000bf06270 */
[----:B------:R-:W-:-:S13]  /*6380*/  PLOP3.LUT P0, PT, PT, PT, UP0, 0x80, 0x8 ;  /* 0x000000000008781c */ /* 0x000fda0003f0f008 */
[----:B-1----:R-:W-:Y:S05]  /*6390*/  @!P0 EXIT ;  /* 0x000000000000894d */ /* 0x002fea0003800000 */
[----:B------:R-:W1:Y:S08]  /*63a0*/  S2UR UR4, SR_CgaCtaId ;  /* 0x00000000000479c3 */ /* 0x000e700000008800 */
[----:B------:R-:W-:Y:S01]  /*63b0*/  BAR.SYNC.DEFER_BLOCKING 0x6, 0xa0 ;  /* 0x0182800000007b1d */ /* 0x000fe20000010000 */
[C---:B------:R-:W-:Y:S01]  /*63c0*/  IMAD.SHL.U32 R4, R54.reuse, 0x20, RZ ;  /* 0x0000002036047824 */ /* 0x040fe200078e00ff */
[----:B------:R-:W-:Y:S01]  /*63d0*/  USHF.R.S32.HI UR53, URZ, 0x1f, UR5 ;  /* 0x0000001fff357899 */ /* 0x000fe20008011405 */
[C---:B------:R-:W-:Y:S01]  /*63e0*/  IMAD.SHL.U32 R0, R54.reuse, 0x4, RZ ;  /* 0x0000000436007824 */ /* 0x040fe200078e00ff */
[C---:B------:R-:W-:Y:S01]  /*63f0*/  LOP3.LUT P0, RZ, R54.reuse, 0x4, RZ, 0xc0, !PT ;  /* 0x0000000436ff7812 */ /* 0x040fe2000780c0ff */
[----:B------:R-:W-:Y:S01]  /*6400*/  IMAD.SHL.U32 R53, R54, 0x10, RZ ;  /* 0x0000001036357824 */ /* 0x000fe200078e00ff */
[----:B------:R-:W-:Y:S01]  /*6410*/  UMOV UR49, 0x400 ;  /* 0x0000040000317882 */ /* 0x000fe20000000000 */
[----:B------:R-:W-:Y:S01]  /*6420*/  LOP3.LUT R3, R4, 0xc0, RZ, 0xc0, !PT ;  /* 0x000000c004037812 */ /* 0x000fe200078ec0ff */
[----:B------:R-:W2:Y:S01]  /*6430*/  LDC.64 R42, c[0x0][0x9b0] ;  /* 0x00026c00ff2a7b82 */ /* 0x000ea20000000a00 */
[----:B------:R-:W3:Y:S01]  /*6440*/  LDCU.64 UR6, c[0x0][0x990] ;  /* 0x00013200ff0677ac */ /* 0x000ee20008000a00 */
[----:B------:R-:W-:Y:S01]  /*6450*/  LOP3.LUT R53, R53, 0x600, RZ, 0xc0, !PT ;  /* 0x0000060035357812 */ /* 0x000fe200078ec0ff */
[----:B------:R-:W-:Y:S01]  /*6460*/  IMAD.U32 R23, R54, 0x10000, RZ ;  /* 0x0001000036177824 */ /* 0x000fe200078e00ff */
[----:B------:R-:W-:Y:S01]  /*6470*/  LOP3.LUT R0, R3, 0x18, R0, 0xf8, !PT ;  /* 0x0000001803007812 */ /* 0x000fe200078ef800 */
[----:B------:R-:W-:Y:S01]  /*6480*/  IMAD.MOV.U32 R61, RZ, RZ, 0x20 ;  /* 0x00000020ff3d7424 */ /* 0x000fe200078e00ff */
[----:B------:R-:W-:Y:S01]  /*6490*/  SHF.R.U32.HI R3, RZ, 0x1, R54 ;  /* 0x00000001ff037819 */ /* 0x000fe20000011636 */
[----:B------:R-:W-:Y:S01]  /*64a0*/  ULEA.HI UR53, UR53, UR5, URZ, 0x7 ;  /* 0x0000000535357291 */ /* 0x000fe2000f8f38ff */
[----:B------:R-:W4:Y:S01]  /*64b0*/  LDC.64 R40, c[0x0][0x9a8] ;  /* 0x00026a00ff287b82 */ /* 0x000f220000000a00 */
[--C-:B------:R-:W-:Y:S01]  /*64c0*/  LOP3.LUT R53, R53, 0x20, R4.reuse, 0xf8, !PT ;  /* 0x0000002035357812 */ /* 0x100fe200078ef804 */
[----:B------:R-:W-:Y:S01]  /*64d0*/  IMAD.MOV.U32 R52, RZ, RZ, 0x1 ;  /* 0x00000001ff347424 */ /* 0x000fe200078e00ff */
[----:B------:R-:W-:Y:S01]  /*64e0*/  LOP3.LUT R0, R0, 0x8, R3, 0x78, !PT ;  /* 0x0000000800007812 */ /* 0x000fe200078e7803 */
[----:B------:R-:W-:Y:S01]  /*64f0*/  IMAD.MOV.U32 R22, RZ, RZ, RZ ;  /* 0x000000ffff167224 */ /* 0x000fe200078e00ff */
[----:B------:R-:W-:-:S02]  /*6500*/  LOP3.LUT R53, R53, 0x100, R4, 0xf8, !PT ;  /* 0x0000010035357812 */ /* 0x000fc400078ef804 */
[----:B------:R-:W-:Y:S01]  /*6510*/  CS2R R50, SRZ ;  /* 0x0000000000327805 */ /* 0x000fe2000001ff00 */
[----:B-1----:R-:W-:Y:S01]  /*6520*/  ULEA UR49, UR4, UR49, 0x18 ;  /* 0x0000003104317291 */ /* 0x002fe2000f8ec0ff */
[----:B------:R-:W-:Y:S01]  /*6530*/  LOP3.LUT R54, R54, 0x60, RZ, 0xc0, !PT ;  /* 0x0000006036367812 */ /* 0x000fe200078ec0ff */
[----:B------:R-:W1:Y:S01]  /*6540*/  LDCU UR62, c[0x0][0x370] ;  /* 0x00006e00ff3e77ac */ /* 0x000e620008000800 */
[----:B------:R-:W-:Y:S01]  /*6550*/  LOP3.LUT R53, R53, R0, RZ, 0xfc, !PT ;  /* 0x0000000035357212 */ /* 0x000fe200078efcff */
[----:B---3--:R-:W-:Y:S01]  /*6560*/  IMAD.U32 R58, RZ, RZ, UR6 ;  /* 0x00000006ff3a7e24 */ /* 0x008fe2000f8e00ff */
[----:B------:R-:W-:Y:S01]  /*6570*/  LOP3.LUT R23, R23, 0x600000, RZ, 0xc0, !PT ;  /* 0x0060000017177812 */ /* 0x000fe200078ec0ff */
[----:B------:R-:W-:Y:S01]  /*6580*/  UIADD3 UR4, UPT, UPT, UR49, 0x200, URZ ;  /* 0x0000020031047890 */ /* 0x000fe2000fffe0ff */
[----:B------:R-:W-:Y:S01]  /*6590*/  IMAD.U32 R57, RZ, RZ, UR7 ;  /* 0x00000007ff397e24 */ /* 0x000fe2000f8e00ff */
[----:B------:R-:W-:Y:S01]  /*65a0*/  SEL R61, R61, 0xffffffe0, !P0 ;  /* 0xffffffe03d3d7807 */ /* 0x000fe20004000000 */
[----:B------:R-:W3:Y:S01]  /*65b0*/  LDS R2, [UR49+0x1b0] ;  /* 0x0001b031ff027984 */ /* 0x000ee20008000800 */
[----:B------:R-:W1:Y:S02]  /*65c0*/  LDCU UR48, c[0x0][0xc0c] ;  /* 0x00018180ff3077ac */ /* 0x000e640008000800 */
[----:B------:R-:W-:Y:S01]  /*65d0*/  IMAD.U32 R60, RZ, RZ, UR4 ;  /* 0x00000004ff3c7e24 */ /* 0x000fe2000f8e00ff */
[----:B------:R-:W1:Y:S01]  /*65e0*/  LDCU UR38, c[0x0][0xc30] ;  /* 0x00018600ff2677ac */ /* 0x000e620008000800 */
[----:B------:R-:W1:Y:S01]  /*65f0*/  LDCU.64 UR60, c[0x0][0x988] ;  /* 0x00013100ff3c77ac */ /* 0x000e620008000a00 */
[----:B------:R-:W1:Y:S01]  /*6600*/  LDCU.64 UR46, c[0x0][0xc28] ;  /* 0x00018500ff2e77ac */ /* 0x000e620008000a00 */
[----:B------:R-:W1:Y:S01]  /*6610*/  LDCU.128 UR56, c[0x0][0xc10] ;  /* 0x00018200ff3877ac */ /* 0x000e620008000c00 */
[----:B------:R-:W1:Y:S01]  /*6620*/  LDCU UR55, c[0x0][0x374] ;  /* 0x00006e80ff3777ac */ /* 0x000e620008000800 */
[----:B------:R-:W-:Y:S01]  /*6630*/  USHF.R.S32.HI UR53, URZ, 0x7, UR53 ;  /* 0x00000007ff357899 */ /* 0x000fe20008011435 */
[----:B------:R-:W-:Y:S01]  /*6640*/  UMOV UR54, URZ ;  /* 0x000000ff00367c82 */ /* 0x000fe20008000000 */
[----:B------:R-:W-:Y:S01]  /*6650*/  UMOV UR51, URZ ;  /* 0x000000ff00337c82 */ /* 0x000fe20008000000 */
[C---:B---3--:R-:W-:Y:S01]  /*6660*/  VIADD R3, R2.reuse, 0x80 ;  /* 0x0000008002037836 */ /* 0x048fe20000000000 */
[----:B------:R-:W-:-:S04]  /*6670*/  LOP3.LUT R2, R2, 0xffff, RZ, 0xc0, !PT ;  /* 0x0000ffff02027812 */ /* 0x000fc800078ec0ff */
[----:B------:R-:W-:-:S05]  /*6680*/  LOP3.LUT R3, R3, 0xffff, RZ, 0xc0, !PT ;  /* 0x0000ffff03037812 */ /* 0x000fca00078ec0ff */
[----:B-12-4-:R3:W-:Y:S02]  /*6690*/  STL.64 [R1], R2 ;  /* 0x0000000201007387 */ /* 0x0167e40000100a00 */
.L_x_132:
[----:B---3--:R-:W-:Y:S04]  /*66a0*/  SHF.L.U32 R2, R50, 0x1f, RZ ;  /* 0x0000001f32027819 */ /* 0x008fe800000006ff */
[----:B-1----:R-:W1:Y:S02]  /*66b0*/  SYNCS.PHASECHK.TRANS64.TRYWAIT P0, [UR49+0x160], R2 ;  /* 0x00016002ff0075a7 */ /* 0x002e640008001131 */
[----:B-1----:R-:W-:Y:S05]  /*66c0*/  @!P0 BRA `(.L_x_89) ;  /* 0x0000004400388947 */ /* 0x002fea0003800000 */
.L_x_204:
[----:B------:R-:W2:Y:S01]  /*66d0*/  LDS.128 R44, [UR49+0x1a0] ;  /* 0x0001a031ff2c7984 */ /* 0x000ea20008000c00 */
[----:B------:R-:W-:Y:S02]  /*66e0*/  UIADD3 UR4, UPT, UPT, UR49, 0x168, URZ ;  /* 0x0000016831047890 */ /* 0x000fe4000fffe0ff */
[----:B------:R-:W-:Y:S02]  /*66f0*/  UISETP.GE.AND UP1, UPT, UR39, 0x1, UPT ;  /* 0x000000012700788c */ /* 0x000fe4000bf26270 */
[----:B------:R-:W-:Y:S01]  /*6700*/  UPRMT UR4, URZ, 0x654, UR4 ;  /* 0x00000654ff047896 */ /* 0x000fe20008000004 */
        /* <DEDUP_REMOVED lines=15> */
[----:B------:R-:W-:Y:S01]  /*6800*/  @P0 R2UR UR5, R0 ;  /* 0x00000000000502ca */ /* 0x000fe200000e0000 */
[----:B------:R-:W-:Y:S05]  /*6810*/  IMAD.U32 R0, RZ, RZ, UR53 ;  /* 0x00000035ff007e24 */ /* 0x000fea000f8e00ff */
[----:B------:R-:W-:Y:S05]  /*6820*/  IABS R2, R0 ;  /* 0x0000000000027213 */ /* 0x000fea0000000000 */
[----:B------:R-:W-:Y:S02]  /*6830*/  @UP0 UMOV UR37, UR6 ;  /* 0x0000000600250c82 */ /* 0x000fe40008000000 */
[----:B------:R-:W-:Y:S01]  /*6840*/  @UP0 UMOV UR36, UR5 ;  /* 0x0000000500240c82 */ /* 0x000fe20008000000 */
[----:B------:R-:W-:Y:S05]  /*6850*/  BRA.U !UP1, `(.L_x_90) ;  /* 0x0000000109cc7547 */ /* 0x000fea000b800000 */
[----:B------:R-:W1:Y:S01]  /*6860*/  LDCU UR9, c[0x0][0xc20] ;  /* 0x00018400ff0977ac */ /* 0x000e620008000800 */
[----:B------:R-:W-:Y:S02]  /*6870*/  UIMAD.WIDE.U32 UR4, UR55, UR59, URZ ;  /* 0x0000003b370472a5 */ /* 0x000fe4000f8e00ff */
[----:B------:R-:W-:Y:S02]  /*6880*/  UIMAD.WIDE.U32 UR6, UR62, UR56, URZ ;  /* 0x000000383e0672a5 */ /* 0x000fe4000f8e00ff */
[----:B------:R-:W-:Y:S02]  /*6890*/  UIMAD.WIDE.U32 UR10, UR36, UR59, URZ ;  /* 0x0000003b240a72a5 */ /* 0x000fe4000f8e00ff */
[----:B------:R-:W-:Y:S02]  /*68a0*/  UISETP.NE.AND UP0, UPT, UR58, 0x1, UPT ;  /* 0x000000013a00788c */ /* 0x000fe4000bf05270 */
[----:B------:R-:W-:Y:S02]  /*68b0*/  UISETP.NE.AND UP1, UPT, UR48, 0x1, UPT ;  /* 0x000000013000788c */ /* 0x000fe4000bf25270 */
[----:B------:R-:W-:Y:S02]  /*68c0*/  UISETP.NE.AND UP2, UPT, UR39, 0x1, UPT ;  /* 0x000000012700788c */ /* 0x000fe4000bf45270 */
[----:B------:R-:W-:Y:S01]  /*68d0*/  UIMAD.WIDE.U32 UR12, UR37, UR56, URZ ;  /* 0x00000038250c72a5 */ /* 0x000fe2000f8e00ff */
[----:B------:R-:W-:Y:S01]  /*68e0*/  UMOV UR4, UR5 ;  /* 0x0000000500047c82 */ /* 0x000fe20008000000 */
[----:B------:R-:W-:Y:S01]  /*68f0*/  UMOV UR6, UR11 ;  /* 0x0000000b00067c82 */ /* 0x000fe20008000000 */
[----:B-1----:R-:W-:Y:S03]  /*6900*/  USHF.R.U32.HI UR8, URZ, UR9, UR4 ;  /* 0x00000009ff087299 */ /* 0x002fe60008011604 */
[----:B------:R-:W-:Y:S02]  /*6910*/  UMOV UR4, UR7 ;  /* 0x0000000700047c82 */ /* 0x000fe40008000000 */
[----:B------:R-:W-:Y:S02]  /*6920*/  USHF.R.U32.HI UR5, URZ, UR57, UR4 ;  /* 0x00000039ff057299 */ /* 0x000fe40008011604 */
[----:B------:R-:W-:Y:S02]  /*6930*/  USEL UR4, UR55, UR8, !UP0 ;  /* 0x0000000837047287 */ /* 0x000fe4000c000000 */
[----:B------:R-:W-:Y:S02]  /*6940*/  USHF.R.U32.HI UR8, URZ, UR9, UR6 ;  /* 0x00000009ff087299 */ /* 0x000fe40008011606 */
[----:B------:R-:W-:Y:S02]  /*6950*/  UIMAD.WIDE.U32 UR6, UR4, UR46, URZ ;  /* 0x0000002e040672a5 */ /* 0x000fe4000f8e00ff */
[----:B------:R-:W-:Y:S02]  /*6960*/  USEL UR9, UR62, UR5, !UP1 ;  /* 0x000000053e097287 */ /* 0x000fe4000c800000 */
[----:B------:R-:W-:Y:S02]  /*6970*/  USEL UR8, UR36, UR8, !UP0 ;  /* 0x0000000824087287 */ /* 0x000fe4000c000000 */
[----:B------:R-:W-:Y:S01]  /*6980*/  UIMAD.WIDE.U32 UR10, UR9, UR46, URZ ;  /* 0x0000002e090a72a5 */ /* 0x000fe2000f8e00ff */
[----:B------:R-:W-:Y:S01]  /*6990*/  UMOV UR6, UR7 ;  /* 0x0000000700067c82 */ /* 0x000fe20008000000 */
[----:B------:R-:W-:Y:S01]  /*69a0*/  UMOV UR5, UR13 ;  /* 0x0000000d00057c82 */ /* 0x000fe20008000000 */
[----:B------:R-:W-:Y:S02]  /*69b0*/  @UP2 USHF.R.U32.HI UR4, URZ, UR47, UR6 ;  /* 0x0000002fff042299 */ /* 0x000fe40008011606 */
[----:B------:R-:W-:Y:S02]  /*69c0*/  USHF.R.U32.HI UR5, URZ, UR57, UR5 ;  /* 0x00000039ff057299 */ /* 0x000fe40008011605 */
[----:B------:R-:W-:Y:S02]  /*69d0*/  UIMAD UR4, UR39, UR4, URZ ;  /* 0x00000004270472a4 */ /* 0x000fe4000f8e02ff */
[----:B------:R-:W-:Y:S02]  /*69e0*/  USEL UR5, UR37, UR5, !UP1 ;  /* 0x0000000525057287 */ /* 0x000fe4000c800000 */
[----:B------:R-:W-:Y:S01]  /*69f0*/  UISETP.GE.AND UP0, UPT, UR8, UR4, UPT ;  /* 0x000000040800728c */ /* 0x000fe2000bf06270 */
[----:B------:R-:W-:Y:S01]  /*6a00*/  UMOV UR6, UR11 ;  /* 0x0000000b00067c82 */ /* 0x000fe20008000000 */
[----:B------:R-:W-:Y:S02]  /*6a10*/  UIMAD.WIDE.U32 UR10, UR8, UR46, URZ ;  /* 0x0000002e080a72a5 */ /* 0x000fe4000f8e00ff */
[----:B------:R-:W-:Y:S04]  /*6a20*/  @UP2 USHF.R.U32.HI UR9, URZ, UR47, UR6 ;  /* 0x0000002fff092299 */ /* 0x000fe80008011606 */
[----:B------:R-:W-:Y:S01]  /*6a30*/  UIMAD UR6, UR39, UR9, URZ ;  /* 0x00000009270672a4 */ /* 0x000fe2000f8e02ff */
[----:B------:R-:W-:Y:S03]  /*6a40*/  UMOV UR4, UR11 ;  /* 0x0000000b00047c82 */ /* 0x000fe60008000000 */
[----:B------:R-:W-:Y:S02]  /*6a50*/  UISETP.GE.OR UP0, UPT, UR5, UR6, UP0 ;  /* 0x000000060500728c */ /* 0x000fe40008706670 */
[----:B------:R-:W-:Y:S02]  /*6a60*/  USHF.R.U32.HI UR4, URZ, UR47, UR4 ;  /* 0x0000002fff047299 */ /* 0x000fe40008011604 */
[----:B------:R-:W-:Y:S02]  /*6a70*/  UIMAD.WIDE.U32 UR6, UR5, UR46, URZ ;  /* 0x0000002e050672a5 */ /* 0x000fe4000f8e00ff */
[----:B------:R-:W-:Y:S02]  /*6a80*/  USEL UR11, UR8, UR4, !UP2 ;  /* 0x00000004080b7287 */ /* 0x000fe4000d000000 */
[----:B------:R-:W-:Y:S02]  /*6a90*/  UIADD3 UR6, UPT, UPT, -UR5, URZ, URZ ;  /* 0x000000ff05067290 */ /* 0x000fe4000fffe1ff */
[----:B------:R-:W-:Y:S02]  /*6aa0*/  UIADD3 UR10, UPT, UPT, -UR11, URZ, URZ ;  /* 0x000000ff0b0a7290 */ /* 0x000fe4000fffe1ff */
[----:B------:R-:W-:Y:S02]  /*6ab0*/  UIMAD UR6, UR48, UR6, UR37 ;  /* 0x00000006300672a4 */ /* 0x000fe4000f8e0225 */
[----:B------:R-:W-:Y:S01]  /*6ac0*/  UIMAD UR10, UR39, UR10, UR8 ;  /* 0x0000000a270a72a4 */ /* 0x000fe2000f8e0208 */
[----:B------:R-:W-:Y:S01]  /*6ad0*/  @!UP0 UMOV UR4, UR7 ;  /* 0x0000000700048c82 */ /* 0x000fe20008000000 */
[----:B------:R-:W-:Y:S02]  /*6ae0*/  UIADD3 UR7, UPT, UPT, -UR8, URZ, URZ ;  /* 0x000000ff08077290 */ /* 0x000fe4000fffe1ff */
[----:B------:R-:W-:Y:S04]  /*6af0*/  @!UP0 USHF.R.U32.HI UR4, URZ, UR47, UR4 ;  /* 0x0000002fff048299 */ /* 0x000fe80008011604 */
[----:B------:R-:W-:Y:S04]  /*6b00*/  @!UP0 USEL UR4, UR5, UR4, !UP2 ;  /* 0x0000000405048287 */ /* 0x000fe8000d000000 */
[----:B------:R-:W-:Y:S02]  /*6b10*/  @!UP0 UIMAD UR9, UR9, UR10, UR4 ;  /* 0x0000000a090982a4 */ /* 0x000fe4000f8e0204 */
[----:B------:R-:W-:Y:S02]  /*6b20*/  @!UP0 UIADD3 UR10, UPT, UPT, UR11, -UR4, URZ ;  /* 0x800000040b0a8290 */ /* 0x000fe4000fffe0ff */
[----:B------:R-:W-:Y:S02]  /*6b30*/  UIMAD UR4, UR58, UR7, UR36 ;  /* 0x000000073a0472a4 */ /* 0x000fe4000f8e0224 */
[----:B------:R-:W-:Y:S03]  /*6b40*/  @!UP0 UIMAD UR8, UR10, UR39, UR5 ;  /* 0x000000270a0882a4 */ /* 0x000fe6000f8e0205 */
[----:B------:R-:W-:Y:S02]  /*6b50*/  @!UP0 UMOV UR5, UR9 ;  /* 0x0000000900058c82 */ /* 0x000fe40008000000 */
[----:B------:R-:W-:Y:S02]  /*6b60*/  UIMAD UR37, UR5, UR48, UR6 ;  /* 0x00000030052572a4 */ /* 0x000fe4000f8e0206 */
[----:B------:R-:W-:Y:S11]  /*6b70*/  UIMAD UR36, UR8, UR58, UR4 ;  /* 0x0000003a082472a4 */ /* 0x000ff6000f8e0204 */
[----:B------:R-:W-:Y:S01]  /*6b80*/  @!UPT UIADD3 URZ, UPT, UPT, URZ, URZ, URZ ;  /* 0x000000fffffff290 */ /* 0x000fe2000fffe0ff */
.L_x_90:
[----:B------:R-:W1:Y:S01]  /*6b90*/  LDCU UR16, c[0x0][0x388] ;  /* 0x00007100ff1077ac */ /* 0x000e620008000800 */
[----:B------:R-:W-:Y:S01]  /*6ba0*/  R2UR UR6, R2 ;  /* 0x00000000020672ca */ /* 0x000fe200000e0000 */
[----:B------:R-:W-:Y:S01]  /*6bb0*/  IMAD R2, R22, 0x4, R1 ;  /* 0x0000000416027824 */ /* 0x000fe200078e0201 */
[----:B------:R-:W-:Y:S01]  /*6bc0*/  IABS R0, R0 ;  /* 0x0000000000007213 */ /* 0x000fe20000000000 */
[----:B------:R-:W2:Y:S01]  /*6bd0*/  LDCU UR11, c[0x0][0x38c] ;  /* 0x00007180ff0b77ac */ /* 0x000ea20008000800 */
[----:B------:R-:W-:Y:S01]  /*6be0*/  BSSY.RECONVERGENT B6, `(.L_x_91) ;  /* 0x0000093000067945 */ /* 0x000fe20003800200 */
[----:B------:R-:W-:Y:S02]  /*6bf0*/  USHF.L.U32 UR42, UR28, 0x6, URZ ;  /* 0x000000061c2a7899 */ /* 0x000fe400080006ff */
[----:B------:R-:W5:Y:S01]  /*6c00*/  LDL R2, [R2] ;  /* 0x0000000002027983 */ /* 0x000f620000100800 */
[----:B------:R-:W-:Y:S05]  /*6c10*/  IMAD.MOV R0, RZ, RZ, -R0 ;  /* 0x000000ffff007224 */ /* 0x000fea00078e0a00 */
[----:B------:R-:W3:Y:S10]  /*6c20*/  I2F.RP R3, UR6 ;  /* 0x0000000600037d06 */ /* 0x000ef40008209400 */
[----:B---3--:R-:W3:Y:S01]  /*6c30*/  MUFU.RCP R3, R3 ;  /* 0x0000000300037308 */ /* 0x008ee20000001000 */
[----:B-1----:R-:W-:Y:S02]  /*6c40*/  IMAD.U32 R4, RZ, RZ, UR16 ;  /* 0x00000010ff047e24 */ /* 0x002fe4000f8e00ff */
[----:B---3--:R-:W-:Y:S07]  /*6c50*/  VIADD R3, R3, 0xffffffe ;  /* 0x0ffffffe03037836 */ /* 0x008fee0000000000 */
[----:B------:R-:W1:Y:S02]  /*6c60*/  F2I.FTZ.U32.TRUNC.NTZ R3, R3 ;  /* 0x0000000300037305 */ /* 0x000e64000021f000 */
[----:B-1----:R-:W-:Y:S02]  /*6c70*/  R2UR UR5, R3 ;  /* 0x00000000030572ca */ /* 0x002fe400000e0000 */
[----:B------:R-:W-:Y:S01]  /*6c80*/  IABS R3, R4 ;  /* 0x0000000400037213 */ /* 0x000fe20000000000 */
[----:B------:R-:W-:Y:S03]  /*6c90*/  IMAD.U32 R4, RZ, RZ, UR21 ;  /* 0x00000015ff047e24 */ /* 0x000fe6000f8e00ff */
[----:B------:R-:W-:Y:S02]  /*6ca0*/  R2UR UR7, R3 ;  /* 0x00000000030772ca */ /* 0x000fe400000e0000 */
[----:B------:R-:W-:Y:S04]  /*6cb0*/  IABS R4, R4 ;  /* 0x0000000400047213 */ /* 0x000fe80000000000 */
[----:B------:R-:W-:Y:S01]  /*6cc0*/  R2UR UR9, R4 ;  /* 0x00000000040972ca */ /* 0x000fe200000e0000 */
[----:B------:R-:W-:Y:S01]  /*6cd0*/  UIADD3 UR4, UPT, UPT, URZ, -UR5, URZ ;  /* 0x80000005ff047290 */ /* 0x000fe2000fffe0ff */
[----:B--2---:R-:W-:Y:S03]  /*6ce0*/  IMAD.U32 R4, RZ, RZ, UR11 ;  /* 0x0000000bff047e24 */ /* 0x004fe6000f8e00ff */
[----:B------:R-:W-:Y:S02]  /*6cf0*/  UIMAD UR8, UR4, UR6, URZ ;  /* 0x00000006040872a4 */ /* 0x000fe4000f8e02ff */
[----:B------:R-:W1:Y:S01]  /*6d00*/  I2F.RP R3, UR7 ;  /* 0x0000000700037d06 */ /* 0x000e620008209400 */
[----:B------:R-:W-:Y:S01]  /*6d10*/  UMOV UR4, URZ ;  /* 0x000000ff00047c82 */ /* 0x000fe20008000000 */
[----:B------:R-:W-:Y:S01]  /*6d20*/  IABS R4, R4 ;  /* 0x0000000400047213 */ /* 0x000fe20000000000 */
[----:B------:R-:W-:Y:S02]  /*6d30*/  UIMAD.WIDE.U32 UR4, UR5, UR8, UR4 ;  /* 0x00000008050472a5 */ /* 0x000fe4000f8e0004 */
[----:B------:R-:W-:Y:S05]  /*6d40*/  R2UR UR8, R0 ;  /* 0x00000000000872ca */ /* 0x000fea00000e0000 */
[----:B------:R-:W2:Y:S01]  /*6d50*/  I2F.RP R6, R4 ;  /* 0x0000000400067306 */ /* 0x000ea20000209400 */
[----:B------:R-:W-:Y:S02]  /*6d60*/  UMOV UR4, UR5 ;  /* 0x0000000500047c82 */ /* 0x000fe40008000000 */
[----:B------:R-:W-:Y:S07]  /*6d70*/  UIMAD.WIDE.U32 UR4, UR4, UR9, URZ ;  /* 0x00000009040472a5 */ /* 0x000fee000f8e00ff */
[----:B-1----:R-:W1:Y:S01]  /*6d80*/  MUFU.RCP R0, R3 ;  /* 0x0000000300007308 */ /* 0x002e620000001000 */
[----:B------:R-:W-:Y:S02]  /*6d90*/  UMOV UR43, UR5 ;  /* 0x00000005002b7c82 */ /* 0x000fe40008000000 */
[----:B------:R-:W-:Y:S07]  /*6da0*/  UIMAD UR4, UR43, UR8, UR9 ;  /* 0x000000082b0472a4 */ /* 0x000fee000f8e0209 */
[----:B--2---:R-:W2:Y:S01]  /*6db0*/  MUFU.RCP R6, R6 ;  /* 0x0000000600067308 */ /* 0x004ea20000001000 */
[----:B------:R-:W-:Y:S01]  /*6dc0*/  UISETP.GT.U32.AND UP0, UPT, UR6, UR4, UPT ;  /* 0x000000040600728c */ /* 0x000fe2000bf04070 */
[----:B-1----:R-:W-:Y:S10]  /*6dd0*/  VIADD R0, R0, 0xffffffe ;  /* 0x0ffffffe00007836 */ /* 0x002ff40000000000 */
[----:B------:R-:W-:Y:S02]  /*6de0*/  @!UP0 UIADD3 UR4, UPT, UPT, UR4, -UR6, URZ ;  /* 0x8000000604048290 */ /* 0x000fe4000fffe0ff */
[----:B------:R-:W-:Y:S01]  /*6df0*/  @!UP0 UIADD3 UR43, UPT, UPT, UR43, 0x1, URZ ;  /* 0x000000012b2b8890 */ /* 0x000fe2000fffe0ff */
[----:B------:R-:W1:Y:S01]  /*6e00*/  F2I.FTZ.U32.TRUNC.NTZ R0, R0 ;  /* 0x0000000000007305 */ /* 0x000e62000021f000 */
[----:B------:R-:W-:Y:S01]  /*6e10*/  UISETP.GE.U32.AND UP2, UPT, UR4, UR6, UPT ;  /* 0x000000060400728c */ /* 0x000fe2000bf46070 */
[----:B--2---:R-:W-:Y:S01]  /*6e20*/  IADD3 R6, PT, PT, R6, 0xffffffe, RZ ;  /* 0x0ffffffe06067810 */ /* 0x004fe20007ffe0ff */
[----:B------:R-:W-:Y:S02]  /*6e30*/  ULOP3.LUT UR4, UR21, UR53, URZ, 0x3c, !UPT ;  /* 0x0000003515047292 */ /* 0x000fe4000f8e3cff */
[----:B------:R-:W-:Y:S02]  /*6e40*/  UISETP.NE.AND UP0, UPT, UR53, URZ, UPT ;  /* 0x000000ff3500728c */ /* 0x000fe4000bf05270 */
[----:B------:R-:W-:Y:S03]  /*6e50*/  UISETP.GE.AND UP1, UPT, UR4, URZ, UPT ;  /* 0x000000ff0400728c */ /* 0x000fe6000bf26270 */
[----:B------:R-:W2:Y:S02]  /*6e60*/  F2I.FTZ.U32.TRUNC.NTZ R7, R6 ;  /* 0x0000000600077305 */ /* 0x000ea4000021f000 */
[----:B------:R-:W-:Y:S01]  /*6e70*/  @UP2 UIADD3 UR43, UPT, UPT, UR43, 0x1, URZ ;  /* 0x000000012b2b2890 */ /* 0x000fe2000fffe0ff */
[----:B-1----:R-:W-:Y:S05]  /*6e80*/  R2UR UR5, R0 ;  /* 0x00000000000572ca */ /* 0x002fea00000e0000 */
[----:B------:R-:W-:Y:S02]  /*6e90*/  @!UP1 UIADD3 UR43, UPT, UPT, -UR43, URZ, URZ ;  /* 0x000000ff2b2b9290 */ /* 0x000fe4000fffe1ff */
[----:B------:R-:W-:Y:S01]  /*6ea0*/  @!UP0 ULOP3.LUT UR43, URZ, UR53, URZ, 0x33, !UPT ;  /* 0x00000035ff2b8292 */ /* 0x000fe2000f8e33ff */
[--C-:B--2---:R-:W-:Y:S02]  /*6eb0*/  IMAD.MOV R3, RZ, RZ, -R7.reuse ;  /* 0x000000ffff037224 */ /* 0x104fe400078e0a07 */
[----:B------:R-:W-:Y:S03]  /*6ec0*/  IMAD.MOV.U32 R6, RZ, RZ, RZ ;  /* 0x000000ffff067224 */ /* 0x000fe600078e00ff */
[----:B------:R-:W-:Y:S01]  /*6ed0*/  IMAD.U32 R0, RZ, RZ, UR43 ;  /* 0x0000002bff007e24 */ /* 0x000fe2000f8e00ff */
[----:B------:R-:W-:Y:S01]  /*6ee0*/  UIADD3 UR4, UPT, UPT, URZ, -UR5, URZ ;  /* 0x80000005ff047290 */ /* 0x000fe2000fffe0ff */
[----:B------:R-:W-:Y:S03]  /*6ef0*/  IMAD R3, R3, R4, RZ ;  /* 0x0000000403037224 */ /* 0x000fe600078e02ff */
[----:B------:R-:W-:Y:S01]  /*6f00*/  UIMAD UR6, UR4, UR7, URZ ;  /* 0x00000007040672a4 */ /* 0x000fe2000f8e02ff */
[----:B------:R-:W-:Y:S01]  /*6f10*/  IABS R0, R0 ;  /* 0x0000000000007213 */ /* 0x000fe20000000000 */
[----:B------:R-:W-:Y:S01]  /*6f20*/  IMAD.HI.U32 R7, R7, R3, R6 ;  /* 0x0000000307077227 */ /* 0x000fe200078e0006 */
[----:B------:R-:W-:Y:S02]  /*6f30*/  UMOV UR4, URZ ;  /* 0x000000ff00047c82 */ /* 0x000fe40008000000 */
[----:B------:R-:W-:Y:S01]  /*6f40*/  UIMAD.WIDE.U32 UR4, UR5, UR6, UR4 ;  /* 0x00000006050472a5 */ /* 0x000fe2000f8e0004 */
[----:B------:R-:W-:Y:S06]  /*6f50*/  R2UR UR8, R0 ;  /* 0x00000000000872ca */ /* 0x000fec00000e0000 */
[----:B------:R-:W-:Y:S07]  /*6f60*/  UMOV UR4, UR5 ;  /* 0x0000000500047c82 */ /* 0x000fee0008000000 */
        /* <DEDUP_REMOVED lines=8> */
[----:B------:R-:W-:Y:S04]  /*6ff0*/  ULOP3.LUT UR4, UR43, UR16, URZ, 0x3c, !UPT ;  /* 0x000000102b047292 */ /* 0x000fe8000f8e3cff */
[----:B------:R-:W-:Y:S05]  /*7000*/  UISETP.GE.AND UP0, UPT, UR4, URZ, UPT ;  /* 0x000000ff0400728c */ /* 0x000fea000bf06270 */
[----:B------:R-:W-:Y:S02]  /*7010*/  @UP1 UIADD3 UR44, UPT, UPT, UR44, 0x1, URZ ;  /* 0x000000012c2c1890 */ /* 0x000fe4000fffe0ff */
[----:B------:R-:W-:Y:S04]  /*7020*/  UISETP.NE.AND UP1, UPT, UR16, URZ, UPT ;  /* 0x000000ff1000728c */ /* 0x000fe8000bf25270 */
[----:B------:R-:W-:Y:S07]  /*7030*/  @!UP0 UIADD3 UR44, UPT, UPT, -UR44, URZ, URZ ;  /* 0x000000ff2c2c8290 */ /* 0x000fee000fffe1ff */
[----:B------:R-:W-:Y:S02]  /*7040*/  @!UP1 ULOP3.LUT UR44, URZ, UR16, URZ, 0x33, !UPT ;  /* 0x00000010ff2c9292 */ /* 0x000fe4000f8e33ff */
[----:B------:R-:W-:Y:S04]  /*7050*/  UISETP.NE.AND UP1, UPT, UR38, 0x1, UPT ;  /* 0x000000012600788c */ /* 0x000fe8000bf25270 */
[----:B------:R-:W-:Y:S05]  /*7060*/  IMAD.U32 R0, RZ, RZ, UR44 ;  /* 0x0000002cff007e24 */ /* 0x000fea000f8e00ff */
[----:B------:R-:W-:Y:S02]  /*7070*/  IABS R0, R0 ;  /* 0x0000000000007213 */ /* 0x000fe40000000000 */
[----:B------:R-:W1:Y:S03]  /*7080*/  @!UP1 LDCU.128 UR12, c[0x0][0xc10] ;  /* 0x00018200ff0c97ac */ /* 0x000e660008000c00 */
[----:B------:R-:W-:Y:S04]  /*7090*/  IMAD.HI.U32 R7, R7, R0, RZ ;  /* 0x0000000007077227 */ /* 0x000fe800078e00ff */
[----:B------:R-:W-:Y:S01]  /*70a0*/  IMAD.MOV R3, RZ, RZ, -R7 ;  /* 0x000000ffff037224 */ /* 0x000fe200078e0a07 */
[----:B------:R-:W2:Y:S03]  /*70b0*/  @!UP1 LDCU UR10, c[0x0][0xc20] ;  /* 0x00018400ff0a97ac */ /* 0x000ea60008000800 */
[C---:B------:R-:W-:Y:S01]  /*70c0*/  IMAD R0, R4.reuse, R3, R0 ;  /* 0x0000000304007224 */ /* 0x040fe200078e0200 */
[----:B------:R-:W3:Y:S04]  /*70d0*/  @!UP1 LDCU UR5, c[0x0][0xc0c] ;  /* 0x00018180ff0597ac */ /* 0x000ee80008000800 */
[----:B------:R-:W-:Y:S01]  /*70e0*/  ISETP.GT.U32.AND P1, PT, R4, R0, PT ;  /* 0x000000000400720c */ /* 0x000fe20003f24070 */
[----:B-1----:R-:W-:Y:S02]  /*70f0*/  UIMAD.WIDE.U32 UR6, UR36, UR15, URZ ;  /* 0x0000000f240672a5 */ /* 0x002fe4000f8e00ff */
[----:B------:R-:W-:Y:S02]  /*7100*/  UIMAD.WIDE.U32 UR8, UR37, UR12, URZ ;  /* 0x0000000c250872a5 */ /* 0x000fe4000f8e00ff */
[----:B------:R-:W-:Y:S02]  /*7110*/  @!UP1 UISETP.NE.AND UP0, UPT, UR14, 0x1, UPT ;  /* 0x000000010e00988c */ /* 0x000fe4000bf05270 */
[----:B------:R-:W-:Y:S01]  /*7120*/  ULOP3.LUT UR8, UR44, UR11, URZ, 0x3c, !UPT ;  /* 0x0000000b2c087292 */ /* 0x000fe2000f8e3cff */
[----:B------:R-:W-:Y:S02]  /*7130*/  @!UP1 UMOV UR6, UR7 ;  /* 0x0000000700069c82 */ /* 0x000fe40008000000 */
[----:B------:R-:W-:Y:S01]  /*7140*/  @!UP1 UMOV UR4, UR9 ;  /* 0x0000000900049c82 */ /* 0x000fe20008000000 */
[----:B--2---:R-:W-:Y:S02]  /*7150*/  @!UP1 USHF.R.U32.HI UR6, URZ, UR10, UR6 ;  /* 0x0000000aff069299 */ /* 0x004fe40008011606 */
[-C--:B------:R-:W-:Y:S01]  /*7160*/  @!P1 IADD3 R0, PT, PT, R0, -R4.reuse, RZ ;  /* 0x8000000400009210 */ /* 0x080fe20007ffe0ff */
[----:B---3--:R-:W-:Y:S01]  /*7170*/  @!UP1 UISETP.NE.AND UP2, UPT, UR5, 0x1, UPT ;  /* 0x000000010500988c */ /* 0x008fe2000bf45270 */
[----:B------:R-:W-:Y:S01]  /*7180*/  @!P1 VIADD R7, R7, 0x1 ;  /* 0x0000000107079836 */ /* 0x000fe20000000000 */
[----:B------:R-:W-:Y:S01]  /*7190*/  @!UP1 USHF.R.U32.HI UR4, URZ, UR13, UR4 ;  /* 0x0000000dff049299 */ /* 0x000fe20008011604 */
[----:B------:R-:W-:Y:S01]  /*71a0*/  ISETP.GE.U32.AND P2, PT, R0, R4, PT ;  /* 0x000000040000720c */ /* 0x000fe20003f46070 */
[----:B------:R-:W-:Y:S01]  /*71b0*/  @!UP1 USEL UR6, UR36, UR6, !UP0 ;  /* 0x0000000624069287 */ /* 0x000fe2000c000000 */
[----:B------:R-:W-:Y:S01]  /*71c0*/  @P0 SHF.R.U32.HI R0, RZ, 0x10, R45 ;  /* 0x00000010ff000819 */ /* 0x000fe2000001162d */
[----:B------:R-:W-:Y:S02]  /*71d0*/  @!UP1 USEL UR7, UR37, UR4, !UP2 ;  /* 0x0000000425079287 */ /* 0x000fe4000d000000 */
[----:B------:R-:W-:Y:S01]  /*71e0*/  UISETP.GE.AND UP0, UPT, UR8, URZ, UPT ;  /* 0x000000ff0800728c */ /* 0x000fe2000bf06270 */
[----:B------:R-:W-:Y:S01]  /*71f0*/  @P0 R2UR UR63, R0 ;  /* 0x00000000003f02ca */ /* 0x000fe200000e0000 */
[----:B------:R-:W-:Y:S01]  /*7200*/  UISETP.NE.AND UP2, UPT, UR11, URZ, UPT ;  /* 0x000000ff0b00728c */ /* 0x000fe2000bf45270 */
[----:B------:R-:W-:Y:S01]  /*7210*/  LOP3.LUT P0, RZ, R60, 0x1b0, RZ, 0xc0, !PT ;  /* 0x000001b03cff7812 */ /* 0x000fe2000780c0ff */
[----:B------:R-:W-:Y:S02]  /*7220*/  @!UP1 UIADD3 UR4, UPT, UPT, -UR7, UR6, URZ ;  /* 0x0000000607049290 */ /* 0x000fe4000fffe1ff */
[----:B------:R-:W-:Y:S02]  /*7230*/  @!UP1 UIADD3 UR6, UPT, UPT, UR7, -UR6, URZ ;  /* 0x8000000607069290 */ /* 0x000fe4000fffe0ff */
[----:B------:R-:W-:Y:S01]  /*7240*/  UIADD3 UR7, UPT, UPT, -UR43, URZ, URZ ;  /* 0x000000ff2b077290 */ /* 0x000fe2000fffe1ff */
[----:B------:R-:W-:Y:S01]  /*7250*/  @P2 VIADD R7, R7, 0x1 ;  /* 0x0000000107072836 */ /* 0x000fe20000000000 */
[----:B------:R-:W-:Y:S02]  /*7260*/  @!UP1 UIMAD UR37, UR4, UR5, UR37 ;  /* 0x00000005042592a4 */ /* 0x000fe4000f8e0225 */
[----:B------:R-:W-:Y:S02]  /*7270*/  UIMAD UR4, UR53, UR7, UR21 ;  /* 0x00000007350472a4 */ /* 0x000fe4000f8e0215 */
[----:B------:R-:W-:Y:S01]  /*7280*/  @!UP1 UIMAD UR36, UR6, UR14, UR36 ;  /* 0x0000000e062492a4 */ /* 0x000fe2000f8e0224 */
[----:B------:R-:W-:Y:S01]  /*7290*/  R2UR UR45, R7 ;  /* 0x00000000072d72ca */ /* 0x000fe200000e0000 */
[----:B------:R-:W-:Y:S02]  /*72a0*/  USHF.L.U32 UR52, UR4, 0x7, URZ ;  /* 0x0000000704347899 */ /* 0x000fe400080006ff */
[----:B------:R-:W-:Y:S04]  /*72b0*/  UIADD3 UR4, UPT, UPT, -UR44, URZ, URZ ;  /* 0x000000ff2c047290 */ /* 0x000fe8000fffe1ff */
[----:B------:R-:W-:Y:S06]  /*72c0*/  UIMAD UR43, UR16, UR4, UR43 ;  /* 0x00000004102b72a4 */ /* 0x000fec000f8e022b */
[----:B------:R-:W-:Y:S02]  /*72d0*/  @!UP0 UIADD3 UR45, UPT, UPT, -UR45, URZ, URZ ;  /* 0x000000ff2d2d8290 */ /* 0x000fe4000fffe1ff */
[----:B------:R-:W-:Y:S04]  /*72e0*/  @!UP2 ULOP3.LUT UR45, URZ, UR11, URZ, 0x33, !UPT ;  /* 0x0000000bff2da292 */ /* 0x000fe8000f8e33ff */
[----:B------:R-:W-:Y:S04]  /*72f0*/  UIADD3 UR5, UPT, UPT, -UR45, URZ, URZ ;  /* 0x000000ff2d057290 */ /* 0x000fe8000fffe1ff */
[----:B------:R-:W-:Y:S01]  /*7300*/  UIMAD UR44, UR11, UR5, UR44 ;  /* 0x000000050b2c72a4 */ /* 0x000fe2000f8e022c */
[----:B------:R-:W-:Y:S11]  /*7310*/  @!P0 BRA `(.L_x_92) ;  /* 0x00000000007c8947 */ /* 0x000ff60003800000 */
[----:B------:R-:W1:Y:S01]  /*7320*/  LDCU.64 UR8, c[0x4][0x80] ;  /* 0x01001000ff0877ac */ /* 0x000e620008000a00 */
[----:B------:R-:W-:Y:S01]  /*7330*/  MOV R16, 0x0 ;  /* 0x0000000000107802 */ /* 0x000fe20000000f00 */
[----:B------:R-:W-:Y:S02]  /*7340*/  HFMA2 R12, -RZ, RZ, 0, 5.9604644775390625e-08 ;  /* 0x00000001ff0c7431 */ /* 0x000fe400000001ff */
[----:B------:R-:W-:Y:S01]  /*7350*/  IMAD.MOV.U32 R8, RZ, RZ, 0x70 ;  /* 0x00000070ff087424 */ /* 0x000fe200078e00ff */
[----:B------:R2:W3:Y:S01]  /*7360*/  LDC.64 R14, c[0x4][R16] ;  /* 0x01000000100e7b82 */ /* 0x0004e20000000a00 */
[----:B------:R-:W4:Y:S01]  /*7370*/  LDCU.64 UR6, c[0x4][0x88] ;  /* 0x01001100ff0677ac */ /* 0x000f220008000a00 */
[----:B------:R-:W-:Y:S01]  /*7380*/  IMAD.MOV.U32 R13, RZ, RZ, RZ ;  /* 0x000000ffff0d7224 */ /* 0x000fe200078e00ff */
[----:B------:R-:W2:Y:S01]  /*7390*/  LDCU.64 UR4, c[0x4][0x8] ;  /* 0x01000100ff0477ac */ /* 0x000ea20008000a00 */
[----:B-1----:R-:W-:Y:S01]  /*73a0*/  MOV R5, UR9 ;  /* 0x0000000900057c02 */ /* 0x002fe20008000f00 */
[----:B------:R-:W-:Y:S01]  /*73b0*/  IMAD.U32 R4, RZ, RZ, UR8 ;  /* 0x00000008ff047e24 */ /* 0x000fe2000f8e00ff */
[----:B----4-:R-:W-:Y:S01]  /*73c0*/  MOV R7, UR7 ;  /* 0x0000000700077c02 */ /* 0x010fe20008000f00 */
[----:B------:R-:W-:Y:S01]  /*73d0*/  IMAD.U32 R6, RZ, RZ, UR6 ;  /* 0x00000006ff067e24 */ /* 0x000fe2000f8e00ff */
[----:B--2---:R-:W-:Y:S01]  /*73e0*/  MOV R11, UR5 ;  /* 0x00000005000b7c02 */ /* 0x004fe20008000f00 */
[----:B------:R-:W-:Y:S02]  /*73f0*/  IMAD.U32 R10, RZ, RZ, UR4 ;  /* 0x00000004ff0a7e24 */ /* 0x000fe4000f8e00ff */
[----:B------:R-:W-:Y:S07]  /*7400*/  LEPC R20, `(.L_x_93) ;  /* 0x000000001014794e */ /* 0x000fee0000000000 */
[----:B---3-5:R-:W-:Y:S05]  /*7410*/  CALL.ABS.NOINC R14 ;  /* 0x000000000e007343 */ /* 0x028fea0003c00000 */
.L_x_93:
[----:B------:R-:W1:Y:S01]  /*7420*/  LDCU.64 UR8, c[0x4][0x80] ;  /* 0x01001000ff0877ac */ /* 0x000e620008000a00 */
[----:B------:R-:W2:Y:S01]  /*7430*/  LDC.64 R16, c[0x4][R16] ;  /* 0x0100000010107b82 */ /* 0x000ea20000000a00 */
[----:B------:R-:W-:Y:S02]  /*7440*/  HFMA2 R12, -RZ, RZ, 0, 5.9604644775390625e-08 ;  /* 0x00000001ff0c7431 */ /* 0x000fe400000001ff */
[----:B------:R-:W-:Y:S02]  /*7450*/  IMAD.MOV.U32 R8, RZ, RZ, 0x70 ;  /* 0x00000070ff087424 */ /* 0x000fe400078e00ff */
[----:B------:R-:W-:Y:S01]  /*7460*/  IMAD.MOV.U32 R13, RZ, RZ, RZ ;  /* 0x000000ffff0d7224 */ /* 0x000fe200078e00ff */
[----:B------:R-:W3:Y:S01]  /*7470*/  LDCU.64 UR6, c[0x4][0x88] ;  /* 0x01001100ff0677ac */ /* 0x000ee20008000a00 */
[----:B------:R-:W4:Y:S01]  /*7480*/  LDCU.64 UR4, c[0x4][0x8] ;  /* 0x01000100ff0477ac */ /* 0x000f220008000a00 */
[----:B-1----:R-:W-:Y:S02]  /*7490*/  MOV R4, UR8 ;  /* 0x0000000800047c02 */ /* 0x002fe40008000f00 */
[----:B------:R-:W-:Y:S02]  /*74a0*/  MOV R5, UR9 ;  /* 0x0000000900057c02 */ /* 0x000fe40008000f00 */
[----:B---3--:R-:W-:Y:S01]  /*74b0*/  MOV R7, UR7 ;  /* 0x0000000700077c02 */ /* 0x008fe20008000f00 */
[----:B------:R-:W-:Y:S01]  /*74c0*/  IMAD.U32 R6, RZ, RZ, UR6 ;  /* 0x00000006ff067e24 */ /* 0x000fe2000f8e00ff */
[----:B----4-:R-:W-:Y:S01]  /*74d0*/  MOV R11, UR5 ;  /* 0x00000005000b7c02 */ /* 0x010fe20008000f00 */
[----:B------:R-:W-:Y:S02]  /*74e0*/  IMAD.U32 R10, RZ, RZ, UR4 ;  /* 0x00000004ff0a7e24 */ /* 0x000fe4000f8e00ff */
[----:B------:R-:W-:Y:S07]  /*74f0*/  LEPC R20, `(.L_x_92) ;  /* 0x000000001014794e */ /* 0x000fee0000000000 */
[----:B--2---:R-:W-:Y:S05]  /*7500*/  CALL.ABS.NOINC R16 ;  /* 0x0000000010007343 */ /* 0x004fea0003c00000 */
.L_x_92:
[----:B------:R-:W-:Y:S05]  /*7510*/  BSYNC.RECONVERGENT B6 ;  /* 0x0000000000067941 */ /* 0x000fea0003800200 */
.L_x_91:
[----:B------:R-:W-:Y:S02]  /*7520*/  R2UR UR6, R59 ;  /* 0x000000003b0672ca */ /* 0x000fe400000e0000 */
[----:B------:R-:W-:Y:S02]  /*7530*/  R2UR UR5, R58 ;  /* 0x000000003a0572ca */ /* 0x000fe400000e0000 */
[----:B------:R-:W-:Y:S02]  /*7540*/  R2UR UR4, R57 ;  /* 0x00000000390472ca */ /* 0x000fe400000e0000 */
[----:B------:R-:W-:Y:S02]  /*7550*/  ISETP.NE.U32.AND P3, PT, R42, RZ, PT ;  /* 0x000000ff2a00720c */ /* 0x000fe40003f65070 */
[----:B------:R-:W-:Y:S02]  /*7560*/  ISETP.NE.U32.AND P2, PT, RZ, UR60, PT ;  /* 0x0000003cff007c0c */ /* 0x000fe4000bf45070 */
[----:B------:R-:W-:Y:S02]  /*7570*/  ISETP.NE.AND.EX P3, PT, R43, RZ, PT, P3 ;  /* 0x000000ff2b00720c */ /* 0x000fe40003f65330 */
[----:B------:R-:W-:Y:S01]  /*7580*/  ISETP.NE.AND.EX P2, PT, RZ, UR61, PT, P2 ;  /* 0x0000003dff007c0c */ /* 0x000fe2000bf45320 */
[----:B------:R-:W-:Y:S02]  /*7590*/  UISETP.NE.AND UP2, UPT, UR6, URZ, UPT ;  /* 0x000000ff0600728c */ /* 0x000fe4000bf45270 */
[----:B------:R-:W-:Y:S04]  /*75a0*/  UISETP.NE.U32.AND UP0, UPT, UR5, URZ, UPT ;  /* 0x000000ff0500728c */ /* 0x000fe8000bf05070 */
[----:B------:R-:W-:Y:S01]  /*75b0*/  UISETP.NE.AND.EX UP1, UPT, UR4, URZ, UPT, UP0 ;  /* 0x000000ff0400728c */ /* 0x000fe2000bf25300 */
[----:B------:R-:W-:Y:S01]  /*75c0*/  PLOP3.LUT P4, PT, PT, PT, UP2, 0x80, 0x8 ;  /* 0x000000000008781c */ /* 0x000fe20003f8f028 */
[----:B------:R-:W-:Y:S03]  /*75d0*/  UPLOP3.LUT UP0, UPT, UPT, UPT, UPT, 0x40, 0x4 ;  /* 0x000000000004789c */ /* 0x000fe60003f0e870 */
[----:B------:R-:W-:Y:S01]  /*75e0*/  P2R R64, PR, RZ, 0x10 ;  /* 0x00000010ff407803 */ /* 0x000fe20000000000 */
[----:B------:R-:W-:Y:S06]  /*75f0*/  @UP2 UPLOP3.LUT UP0, UPT, UPT, UPT, UP1, 0x80, 0x8 ;  /* 0x000000000008289c */ /* 0x000fec0003f0f010 */
[----:B------:R-:W-:Y:S01]  /*7600*/  PLOP3.LUT P0, PT, PT, PT, UP0, 0x80, 0x8 ;  /* 0x000000000008781c */ /* 0x000fe20003f0f008 */
[----:B------:R-:W-:Y:S01]  /*7610*/  @!UPT UIADD3 URZ, UPT, UPT, URZ, URZ, URZ ;  /* 0x000000fffffff290 */ /* 0x000fe2000fffe0ff */
[----:B------:R-:W-:Y:S11]  /*7620*/  BRA.U !UP1, `(.L_x_94) ;  /* 0x0000000109407547 */ /* 0x000ff6000b800000 */
[----:B------:R-:W-:Y:S01]  /*7630*/  UISETP.NE.U32.AND UP0, UPT, UR60, URZ, UPT ;  /* 0x000000ff3c00728c */ /* 0x000fe2000bf05070 */
[----:B------:R-:W-:Y:S01]  /*7640*/  R2UR UR6, R58 ;  /* 0x000000003a0672ca */ /* 0x000fe200000e0000 */
[----:B------:R-:W1:Y:S01]  /*7650*/  LDCU.64 UR8, c[0x0][0x358] ;  /* 0x00006b00ff0877ac */ /* 0x000e620008000a00 */
[----:B------:R-:W-:Y:S02]  /*7660*/  HFMA2 R55, -RZ, RZ, 0, 5.9604644775390625e-08 ;  /* 0x00000001ff377431 */ /* 0x000fe400000001ff */
[----:B------:R-:W-:Y:S01]  /*7670*/  IMAD.MOV.U32 R0, RZ, RZ, 0x1 ;  /* 0x00000001ff007424 */ /* 0x000fe200078e00ff */
[----:B------:R-:W-:Y:S06]  /*7680*/  UISETP.NE.AND.EX UP0, UPT, UR61, URZ, UPT, UP0 ;  /* 0x000000ff3d00728c */ /* 0x000fec000bf05300 */
[----:B------:R-:W-:Y:S05]  /*7690*/  PLOP3.LUT P1, PT, PT, PT, UP0, 0x80, 0x8 ;  /* 0x000000000008781c */ /* 0x000fea0003f2f008 */
[----:B------:R-:W2:Y:S01]  /*76a0*/  @UP0 LDCU.64 UR4, c[0x0][0x988] ;  /* 0x00013100ff0407ac */ /* 0x000ea20008000a00 */
[----:B------:R-:W-:Y:S07]  /*76b0*/  @UP0 UIMAD UR6, UR50, UR6, URZ ;  /* 0x00000006320602a4 */ /* 0x000fee000f8e02ff */
[----:B------:R-:W-:Y:S01]  /*76c0*/  @!P1 PRMT R55, R0, 0x7610, R55 ;  /* 0x0000761000379816 */ /* 0x000fe20000000037 */
[----:B--2---:R-:W-:Y:S06]  /*76d0*/  @UP0 UIMAD.WIDE UR4, UR6, 0x4, UR4 ;  /* 0x00000004060408a5 */ /* 0x004fec000f8e0204 */
[----:B------:R-:W-:Y:S02]  /*76e0*/  IMAD.U32 R4, RZ, RZ, UR4 ;  /* 0x00000004ff047e24 */ /* 0x000fe4000f8e00ff */
[----:B------:R-:W-:Y:S03]  /*76f0*/  IMAD.U32 R5, RZ, RZ, UR5 ;  /* 0x00000005ff057e24 */ /* 0x000fe6000f8e00ff */
[----:B------:R-:W2:Y:S02]  /*7700*/  @!UP0 LDCU UR4, c[0x0][0x980] ;  /* 0x00013000ff0487ac */ /* 0x000ea40008000800 */
[----:B-1---5:R1:W5:Y:S02]  /*7710*/  @P1 LDG.E R27, desc[UR8][R4.64] ;  /* 0x00000008041b1981 */ /* 0x022364000c1e1900 */
[----:B-12---:R-:W-:Y:S02]  /*7720*/  @!P1 MOV R27, UR4 ;  /* 0x00000004001b9c02 */ /* 0x006fe40008000f00 */
.L_x_94:
[----:B------:R-:W-:Y:S05]  /*7730*/  @!P3 BRA `(.L_x_95) ;  /* 0x000000000024b947 */ /* 0x000fea0003800000 */
[----:B------:R-:W-:Y:S01]  /*7740*/  ISETP.NE.U32.AND P1, PT, R40, RZ, PT ;  /* 0x000000ff2800720c */ /* 0x000fe20003f25070 */
[----:B------:R-:W1:Y:S03]  /*7750*/  LDCU.64 UR4, c[0x0][0x358] ;  /* 0x00006b00ff0477ac */ /* 0x000e660008000a00 */
[----:B------:R-:W-:Y:S11]  /*7760*/  ISETP.NE.AND.EX P1, PT, R41, RZ, PT, P1 ;  /* 0x000000ff2900720c */ /* 0x000ff60003f25310 */
[----:B------:R-:W-:Y:S02]  /*7770*/  @!UPT UIADD3 URZ, UPT, UPT, URZ, URZ, URZ ;  /* 0x000000fffffff290 */ /* 0x000fe4000fffe0ff */
[----:B------:R-:W2:Y:S01]  /*7780*/  @P1 LDC.64 R4, c[0x0][0x9a8] ;  /* 0x00026a00ff041b82 */ /* 0x000ea20000000a00 */
[----:B------:R-:W-:Y:S04]  /*7790*/  @P1 IMAD R0, R42, UR50, RZ ;  /* 0x000000322a001c24 */ /* 0x000fe8000f8e02ff */
[----:B--2---:R-:W-:Y:S05]  /*77a0*/  @P1 IMAD.WIDE R4, R0, 0x4, R4 ;  /* 0x0000000400041825 */ /* 0x004fea00078e0204 */
[----:B-1---5:R1:W5:Y:S02]  /*77b0*/  @P1 LDG.E R24, desc[UR4][R4.64] ;  /* 0x0000000404181981 */ /* 0x022364000c1e1900 */
[----:B-1----:R-:W2:Y:S02]  /*77c0*/  @!P1 LDC R24, c[0x0][0x9a0] ;  /* 0x00026800ff189b82 */ /* 0x002ea40000000800 */
.L_x_95:
[----:B-----5:R-:W-:Y:S01]  /*77d0*/  FSETP.NEU.AND P1, PT, R27, RZ, PT ;  /* 0x000000ff1b00720b */ /* 0x020fe20003f2d000 */
[----:B------:R-:W-:Y:S01]  /*77e0*/  IMAD.SHL.U32 R69, R53, 0x2, RZ ;  /* 0x0000000235457824 */ /* 0x000fe200078e00ff */
[----:B------:R-:W-:Y:S01]  /*77f0*/  SEL R3, RZ, 0xffffffff, P2 ;  /* 0xffffffffff037807 */ /* 0x000fe20001000000 */
[----:B------:R-:W-:Y:S01]  /*7800*/  BSSY B1, `(.L_x_96) ;  /* 0x000002c000017945 */ /* 0x000fe20003800000 */
[----:B------:R-:W-:Y:S01]  /*7810*/  @P4 LOP3.LUT P2, RZ, R55, 0xff, RZ, 0xc0, !PT ;  /* 0x000000ff37ff4812 */ /* 0x000fe2000784c0ff */
[----:B------:R-:W-:Y:S01]  /*7820*/  VIADD R66, R69, UR49 ;  /* 0x0000003145427c36 */ /* 0x000fe20008000000 */
[----:B------:R-:W-:Y:S01]  /*7830*/  @P4 SEL R63, RZ, 0xffffffff, P1 ;  /* 0xffffffffff3f4807 */ /* 0x000fe20000800000 */
[----:B------:R-:W-:Y:S01]  /*7840*/  IMAD.MOV.U32 R70, RZ, RZ, 0x1 ;  /* 0x00000001ff467424 */ /* 0x000fe200078e00ff */
[----:B------:R-:W-:Y:S01]  /*7850*/  LOP3.LUT R52, R52, 0x1, RZ, 0x3c, !PT ;  /* 0x0000000134347812 */ /* 0x000fe200078e3cff */
[----:B------:R-:W-:Y:S01]  /*7860*/  IMAD.IADD R25, R23, 0x1, R2 ;  /* 0x0000000117197824 */ /* 0x000fe200078e0202 */
[----:B------:R-:W-:Y:S01]  /*7870*/  @P0 SEL R63, R3, R63, !P2 ;  /* 0x0000003f033f0207 */ /* 0x000fe20005000000 */
[----:B------:R-:W-:Y:S01]  /*7880*/  IMAD.MOV.U32 R68, RZ, RZ, RZ ;  /* 0x000000ffff447224 */ /* 0x000fe200078e00ff */
[----:B------:R-:W-:Y:S02]  /*7890*/  LEA R67, R22, UR49, 0x3 ;  /* 0x0000003116437c11 */ /* 0x000fe4000f8e18ff */
[----:B------:R-:W-:Y:S02]  /*78a0*/  CS2R R38, SRZ ;  /* 0x0000000000267805 */ /* 0x000fe4000001ff00 */
[----:B------:R-:W-:Y:S02]  /*78b0*/  @P4 LOP3.LUT R63, R63, 0x1, RZ, 0xc0, !PT ;  /* 0x000000013f3f4812 */ /* 0x000fe400078ec0ff */
[----:B------:R-:W-:Y:S02]  /*78c0*/  CS2R R36, SRZ ;  /* 0x0000000000247805 */ /* 0x000fe4000001ff00 */
[----:B------:R-:W-:Y:S02]  /*78d0*/  PLOP3.LUT P0, PT, PT, PT, UP1, 0x80, 0x8 ;  /* 0x000000000008781c */ /* 0x000fe40003f0f018 */
[----:B------:R-:W-:Y:S02]  /*78e0*/  CS2R R30, SRZ ;  /* 0x00000000001e7805 */ /* 0x000fe4000001ff00 */
[----:B------:R-:W-:Y:S02]  /*78f0*/  ISETP.NE.U32.OR P5, PT, R63, 0x1, !P4 ;  /* 0x000000013f00780c */ /* 0x000fe400067a5470 */
[----:B------:R-:W-:Y:S02]  /*7900*/  CS2R R28, SRZ ;  /* 0x00000000001c7805 */ /* 0x000fe4000001ff00 */
[----:B------:R-:W-:Y:S01]  /*7910*/  LOP3.LUT P2, R62, R55, 0xff, RZ, 0xc0, !PT ;  /* 0x000000ff373e7812 */ /* 0x000fe2000784c0ff */
[----:B------:R-:W-:Y:S01]  /*7920*/  IMAD.IADD R65, R61, 0x1, R66 ;  /* 0x000000013d417824 */ /* 0x000fe200078e0242 */
[----:B------:R-:W-:Y:S04]  /*7930*/  SEL R71, RZ, 0xffffffff, P1 ;  /* 0xffffffffff477807 */ /* 0x000fe80000800000 */
[----:B------:R-:W-:Y:S03]  /*7940*/  @P0 SEL R71, R3, R71, !P2 ;  /* 0x0000004703470207 */ /* 0x000fe60005000000 */
[----:B------:R-:W-:Y:S02]  /*7950*/  @P5 SHF.L.U32 R0, R52, 0x1f, RZ ;  /* 0x0000001f34005819 */ /* 0x000fe400000006ff */
[----:B------:R-:W-:Y:S02]  /*7960*/  LOP3.LUT R71, R71, 0x1, RZ, 0xc0, !PT ;  /* 0x0000000147477812 */ /* 0x000fe400078ec0ff */
[----:B------:R1:W3:Y:S02]  /*7970*/  @P5 SYNCS.PHASECHK.TRANS64.TRYWAIT P4, [UR49+0x110], R0 ;  /* 0x00011000ff0055a7 */ /* 0x0002e40008081131 */
[----:B-1----:R-:W-:Y:S04]  /*7980*/  SHF.L.U32 R0, R51, 0x1f, RZ ;  /* 0x0000001f33007819 */ /* 0x002fe800000006ff */
[----:B------:R1:W4:Y:S01]  /*7990*/  SYNCS.PHASECHK.TRANS64.TRYWAIT P3, [R67+URZ+0x170], R0 ;  /* 0x00017000430075a7 */ /* 0x00032200080611ff */
[----:B---3--:R-:W-:Y:S01]  /*79a0*/  @P5 SEL R70, RZ, 0x1, !P4 ;  /* 0x00000001ff465807 */ /* 0x008fe20006000000 */
[----:B-1----:R-:W-:Y:S06]  /*79b0*/  @!P5 BRA `(.L_x_97) ;  /* 0x000000000040d947 */ /* 0x002fec0003800000 */
[----:B------:R-:W-:Y:S01]  /*79c0*/  ISETP.NE.AND P1, PT, R70, RZ, PT ;  /* 0x000000ff4600720c */ /* 0x000fe20003f25270 */
[----:B------:R-:W-:Y:S01]  /*79d0*/  BSSY B0, `(.L_x_98) ;  /* 0x000000a000007945 */ /* 0x000fe20003800000 */
[----:B------:R-:W-:Y:S01]  /*79e0*/  ISETP.NE.U32.AND P0, PT, R71, 0x1, PT ;  /* 0x000000014700780c */ /* 0x000fe20003f05070 */
[----:B------:R-:W-:Y:S01]  /*79f0*/  IMAD.MOV.U32 R38, RZ, RZ, RZ ;  /* 0x000000ffff267224 */ /* 0x000fe200078e00ff */
[----:B------:R-:W-:Y:S02]  /*7a00*/  CS2R R30, SRZ ;  /* 0x00000000001e7805 */ /* 0x000fe4000001ff00 */
[----:B------:R-:W-:Y:S02]  /*7a10*/  CS2R R28, SRZ ;  /* 0x00000000001c7805 */ /* 0x000fe4000001ff00 */
[----:B------:R-:W-:Y:S05]  /*7a20*/  CS2R R36, SRZ ;  /* 0x0000000000247805 */ /* 0x000fea000001ff00 */
[----:B------:R-:W-:Y:S05]  /*7a30*/  @P1 BRA `(.L_x_99) ;  /* 0x00000000000c1947 */ /* 0x000fea0003800000 */
[----:B------:R-:W-:Y:S04]  /*7a40*/  SHF.L.U32 R3, R52, 0x1f, RZ ;  /* 0x0000001f34037819 */ /* 0x000fe800000006ff */
[----:B------:R-:W1:Y:S02]  /*7a50*/  SYNCS.PHASECHK.TRANS64.TRYWAIT P1, [UR49+0x110], R3 ;  /* 0x00011003ff0075a7 */ /* 0x000e640008021131 */
[----:B-1----:R-:W-:Y:S05]  /*7a60*/  @!P1 BRA `(.L_x_100) ;  /* 0x0000003000689947 */ /* 0x002fea0003800000 */
.L_x_99:
[----:B------:R-:W-:Y:S05]  /*7a70*/  BSYNC B0 ;  /* 0x0000000000007941 */ /* 0x000fea0003800000 */
.L_x_98:
[----:B------:R-:W-:Y:S05]  /*7a80*/  @P0 WARPSYNC.ALL ;  /* 0x0000000000000948 */ /* 0x000fea0003800000 */
[----:B------:R3:W1:Y:S01]  /*7a90*/  @P0 LDSM.16.M88.4 R28, [R69+UR49+0x200] ;  /* 0x00020031451c083b */ /* 0x0006620008000200 */
[----:B------:R-:W-:Y:S03]  /*7aa0*/  HFMA2 R68, -RZ, RZ, 0, 5.9604644775390625e-08 ;  /* 0x00000001ff447431 */ /* 0x000fe600000001ff */
[----:B------:R3:W1:Y:S02]  /*7ab0*/  @P0 LDSM.16.M88.4 R36, [R65+0x200] ;  /* 0x000200004124083b */ /* 0x0006640000000200 */
.L_x_97:
[----:B------:R-:W-:Y:S05]  /*7ac0*/  BSYNC B1 ;  /* 0x0000000000017941 */ /* 0x000fea0003800000 */
.L_x_96:
[----:B-1----:R-:W-:Y:S04]  /*7ad0*/  SHF.R.U32.HI R2, RZ, 0x15, R25 ;  /* 0x00000015ff027819 */ /* 0x002fe80000011619 */
[----:B------:R-:W-:Y:S01]  /*7ae0*/  LOP3.LUT P0, RZ, R2, 0x3, R56, 0x48, !PT ;  /* 0x0000000302ff7812 */ /* 0x000fe20007804838 */
[----:B------:R-:W-:Y:S01]  /*7af0*/  @!UPT UIADD3 URZ, UPT, UPT, URZ, URZ, URZ ;  /* 0x000000fffffff290 */ /* 0x000fe2000fffe0ff */
[----:B----4-:R-:W-:Y:S11]  /*7b00*/  @P3 BRA `(.L_x_101) ;  /* 0x0000000000083947 */ /* 0x010ff60003800000 */
[----:B------:R-:W1:Y:S02]  /*7b10*/  SYNCS.PHASECHK.TRANS64.TRYWAIT P1, [R67+URZ+0x170], R0 ;  /* 0x00017000430075a7 */ /* 0x000e6400080211ff */
[----:B-1----:R-:W-:Y:S05]  /*7b20*/  @!P1 BRA `(.L_x_102) ;  /* 0x0000003000509947 */ /* 0x002fea0003800000 */
.L_x_101:
[----:B------:R-:W-:Y:S05]  /*7b30*/  @!P0 BRA `(.L_x_103) ;  /* 0x0000000000408947 */ /* 0x000fea0003800000 */
[----:B------:R-:W4:Y:S01]  /*7b40*/  LDCU.64 UR8, c[0x4][0x70] ;  /* 0x01000e00ff0877ac */ /* 0x000f220008000a00 */
[----:B------:R-:W-:Y:S01]  /*7b50*/  MOV R3, 0x0 ;  /* 0x0000000000037802 */ /* 0x000fe20000000f00 */
[----:B------:R-:W-:Y:S02]  /*7b60*/  HFMA2 R12, -RZ, RZ, 0, 5.9604644775390625e-08 ;  /* 0x00000001ff0c7431 */ /* 0x000fe400000001ff */
[----:B------:R-:W-:Y:S02]  /*7b70*/  IMAD.MOV.U32 R8, RZ, RZ, 0x192 ;  /* 0x00000192ff087424 */ /* 0x000fe400078e00ff */
[----:B------:R-:W-:Y:S01]  /*7b80*/  IMAD.MOV.U32 R13, RZ, RZ, RZ ;  /* 0x000000ffff0d7224 */ /* 0x000fe200078e00ff */
[----:B------:R-:W5:Y:S01]  /*7b90*/  LDCU.64 UR6, c[0x4][0x78] ;  /* 0x01000f00ff0677ac */ /* 0x000f620008000a00 */
[----:B------:R-:W1:Y:S01]  /*7ba0*/  LDC.64 R2, c[0x4][R3] ;  /* 0x0100000003027b82 */ /* 0x000e620000000a00 */
[----:B------:R-:W2:Y:S01]  /*7bb0*/  LDCU.64 UR4, c[0x4][0x10] ;  /* 0x01000200ff0477ac */ /* 0x000ea20008000a00 */
[----:B----4-:R-:W-:Y:S01]  /*7bc0*/  MOV R5, UR9 ;  /* 0x0000000900057c02 */ /* 0x010fe20008000f00 */
[----:B------:R-:W-:Y:S01]  /*7bd0*/  IMAD.U32 R4, RZ, RZ, UR8 ;  /* 0x00000008ff047e24 */ /* 0x000fe2000f8e00ff */
[----:B-----5:R-:W-:Y:S01]  /*7be0*/  MOV R7, UR7 ;  /* 0x0000000700077c02 */ /* 0x020fe20008000f00 */
[----:B------:R-:W-:Y:S01]  /*7bf0*/  IMAD.U32 R6, RZ, RZ, UR6 ;  /* 0x00000006ff067e24 */ /* 0x000fe2000f8e00ff */
[----:B--2---:R-:W-:Y:S01]  /*7c00*/  MOV R11, UR5 ;  /* 0x00000005000b7c02 */ /* 0x004fe20008000f00 */
[----:B------:R-:W-:Y:S02]  /*7c10*/  IMAD.U32 R10, RZ, RZ, UR4 ;  /* 0x00000004ff0a7e24 */ /* 0x000fe4000f8e00ff */
[----:B------:R-:W-:Y:S07]  /*7c20*/  LEPC R20, `(.L_x_103) ;  /* 0x000000001014794e */ /* 0x000fee0000000000 */
[----:B-1-3--:R-:W-:Y:S05]  /*7c30*/  CALL.ABS.NOINC R2 ;  /* 0x0000000002007343 */ /* 0x00afea0003c00000 */
.L_x_103:
[C---:B------:R-:W-:Y:S01]  /*7c40*/  SHF.L.U32 R20, R28.reuse, 0x10, RZ ;  /* 0x000000101c147819 */ /* 0x040fe200000006ff */
[----:B------:R-:W-:Y:S05]  /*7c50*/  WARPSYNC.ALL ;  /* 0x0000000000007948 */ /* 0x000fea0003800000 */
[----:B------:R-:W-:Y:S01]  /*7c60*/  R2UR UR4, R25 ;  /* 0x00000000190472ca */ /* 0x000fe200000e0000 */
[----:B------:R-:W-:Y:S01]  /*7c70*/  BSSY.RECONVERGENT B0, `(.L_x_104) ;  /* 0x0000050000007945 */ /* 0x000fe20003800200 */
[----:B------:R-:W-:Y:S02]  /*7c80*/  LOP3.LUT R21, R28, 0xffff0000, RZ, 0xc0, !PT ;  /* 0xffff00001c157812 */ /* 0x000fe400078ec0ff */
[----:B------:R-:W-:Y:S02]  /*7c90*/  SHF.L.U32 R26, R29, 0x10, RZ ;  /* 0x000000101d1a7819 */ /* 0x000fe400000006ff */
[----:B------:R-:W-:Y:S02]  /*7ca0*/  ISETP.NE.AND P1, PT, R54, RZ, PT ;  /* 0x000000ff3600720c */ /* 0x000fe40003f25270 */
[----:B------:R-:W-:Y:S04]  /*7cb0*/  ISETP.NE.AND P6, PT, R64, RZ, PT ;  /* 0x000000ff4000720c */ /* 0x000fe80003fc5270 */
[----:B------:R-:W-:Y:S01]  /*7cc0*/  ISETP.NE.U32.OR P0, PT, R63, 0x1, !P6 ;  /* 0x000000013f00780c */ /* 0x000fe20007705470 */
[----:B------:R-:W1:Y:S02]  /*7cd0*/  LDTM.16dp256bit.x4 R4, tmem[UR4] ;  /* 0x00000004000479ee */ /* 0x000e640008120000 */
[C---:B-12---:R-:W-:Y:S01]  /*7ce0*/  FMUL R0, R24.reuse, R4 ;  /* 0x0000000418007220 */ /* 0x046fe20000400000 */
[C---:B------:R-:W-:Y:S01]  /*7cf0*/  FMUL R4, R24.reuse, R8 ;  /* 0x0000000818047220 */ /* 0x040fe20000400000 */
[C---:B------:R-:W-:Y:S01]  /*7d00*/  FMUL R8, R24.reuse, R12 ;  /* 0x0000000c18087220 */ /* 0x040fe20000400000 */
[C---:B------:R-:W-:Y:S01]  /*7d10*/  FMUL R2, R24.reuse, R5 ;  /* 0x0000000518027220 */ /* 0x040fe20000400000 */
[C---:B------:R-:W-:Y:S01]  /*7d20*/  FMUL R12, R24.reuse, R16 ;  /* 0x00000010180c7220 */ /* 0x040fe20000400000 */
[----:B------:R-:W-:Y:S01]  /*7d30*/  LOP3.LUT R16, R29, 0xffff0000, RZ, 0xc0, !PT ;  /* 0xffff00001d107812 */ /* 0x000fe200078ec0ff */
[C---:B------:R-:W-:Y:S01]  /*7d40*/  FMUL R3, R24.reuse, R6 ;  /* 0x0000000618037220 */ /* 0x040fe20000400000 */
[C---:B------:R-:W-:Y:S01]  /*7d50*/  FMUL R7, R24.reuse, R7 ;  /* 0x0000000718077220 */ /* 0x040fe20000400000 */
[C---:B------:R-:W-:Y:S01]  /*7d60*/  FFMA R0, R27.reuse, R20, R0 ;  /* 0x000000141b007223 */ /* 0x040fe20000000000 */
[C---:B------:R-:W-:Y:S01]  /*7d70*/  FFMA R2, R27.reuse, R21, R2 ;  /* 0x000000151b027223 */ /* 0x040fe20000000002 */
[C---:B------:R-:W-:Y:S01]  /*7d80*/  FMUL R5, R24.reuse, R9 ;  /* 0x0000000918057220 */ /* 0x040fe20000400000 */
[C---:B------:R-:W-:Y:S01]  /*7d90*/  FFMA R3, R27.reuse, R26, R3 ;  /* 0x0000001a1b037223 */ /* 0x040fe20000000003 */
[----:B------:R-:W-:Y:S01]  /*7da0*/  FMUL R9, R24, R13 ;  /* 0x0000000d18097220 */ /* 0x000fe20000400000 */
[----:B------:R-:W-:Y:S01]  /*7db0*/  FFMA R7, R27, R16, R7 ;  /* 0x000000101b077223 */ /* 0x000fe20000000007 */
[----:B------:R-:W-:Y:S01]  /*7dc0*/  LOP3.LUT R16, R30, 0xffff0000, RZ, 0xc0, !PT ;  /* 0xffff00001e107812 */ /* 0x000fe200078ec0ff */
[----:B------:R-:W-:Y:S01]  /*7dd0*/  FMUL R6, R24, R10 ;  /* 0x0000000a18067220 */ /* 0x000fe20000400000 */
[----:B------:R-:W-:Y:S01]  /*7de0*/  F2FP.BF16.F32.PACK_AB R32, R2, R0 ;  /* 0x000000000220723e */ /* 0x000fe200000010ff */
[----:B------:R-:W-:Y:S01]  /*7df0*/  FMUL R13, R24, R17 ;  /* 0x00000011180d7220 */ /* 0x000fe20000400000 */
[----:B------:R-:W-:Y:S01]  /*7e00*/  SHF.L.U32 R17, R30, 0x10, RZ ;  /* 0x000000101e117819 */ /* 0x000fe200000006ff */
[C---:B------:R-:W-:Y:S01]  /*7e10*/  FMUL R10, R24.reuse, R14 ;  /* 0x0000000e180a7220 */ /* 0x040fe20000400000 */
[C---:B------:R-:W-:Y:S01]  /*7e20*/  LOP3.LUT R0, R31.reuse, 0xffff0000, RZ, 0xc0, !PT ;  /* 0xffff00001f007812 */ /* 0x040fe200078ec0ff */
[----:B------:R-:W-:Y:S01]  /*7e30*/  FMUL R14, R24, R18 ;  /* 0x00000012180e7220 */ /* 0x000fe20000400000 */
[----:B------:R-:W-:Y:S01]  /*7e40*/  SHF.L.U32 R18, R31, 0x10, RZ ;  /* 0x000000101f127819 */ /* 0x000fe200000006ff */
[----:B------:R-:W-:Y:S01]  /*7e50*/  FFMA R4, R27, R17, R4 ;  /* 0x000000111b047223 */ /* 0x000fe20000000004 */
[----:B------:R-:W-:Y:S01]  /*7e60*/  F2FP.BF16.F32.PACK_AB R33, R7, R3 ;  /* 0x000000030721723e */ /* 0x000fe200000010ff */
[C---:B------:R-:W-:Y:S01]  /*7e70*/  FFMA R5, R27.reuse, R16, R5 ;  /* 0x000000101b057223 */ /* 0x040fe20000000005 */
[----:B------:R-:W-:Y:S01]  /*7e80*/  SHF.L.U32 R2, R36, 0x10, RZ ;  /* 0x0000001024027819 */ /* 0x000fe200000006ff */
[----:B------:R-:W-:Y:S01]  /*7e90*/  FMUL R11, R24, R11 ;  /* 0x0000000b180b7220 */ /* 0x000fe20000400000 */
[----:B------:R-:W-:Y:S01]  /*7ea0*/  LOP3.LUT R3, R36, 0xffff0000, RZ, 0xc0, !PT ;  /* 0xffff000024037812 */ /* 0x000fe200078ec0ff */
[----:B------:R-:W-:Y:S01]  /*7eb0*/  FFMA R6, R27, R18, R6 ;  /* 0x000000121b067223 */ /* 0x000fe20000000006 */
[----:B------:R-:W-:Y:S01]  /*7ec0*/  SHF.L.U32 R7, R37, 0x10, RZ ;  /* 0x0000001025077819 */ /* 0x000fe200000006ff */
[----:B------:R-:W-:Y:S01]  /*7ed0*/  FFMA R11, R27, R0, R11 ;  /* 0x000000001b0b7223 */ /* 0x000fe2000000000b */
[----:B------:R-:W-:Y:S01]  /*7ee0*/  LOP3.LUT R0, R37, 0xffff0000, RZ, 0xc0, !PT ;  /* 0xffff000025007812 */ /* 0x000fe200078ec0ff */
[C---:B------:R-:W-:Y:S01]  /*7ef0*/  FFMA R8, R27.reuse, R2, R8 ;  /* 0x000000021b087223 */ /* 0x040fe20000000008 */
[C---:B------:R-:W-:Y:S01]  /*7f00*/  FFMA R9, R27.reuse, R3, R9 ;  /* 0x000000031b097223 */ /* 0x040fe20000000009 */
[----:B------:R-:W-:Y:S01]  /*7f10*/  FMUL R15, R24, R15 ;  /* 0x0000000f180f7220 */ /* 0x000fe20000400000 */
[C---:B------:R-:W-:Y:S01]  /*7f20*/  SHF.L.U32 R2, R38.reuse, 0x10, RZ ;  /* 0x0000001026027819 */ /* 0x040fe200000006ff */
[----:B------:R-:W-:Y:S01]  /*7f30*/  FFMA R10, R27, R7, R10 ;  /* 0x000000071b0a7223 */ /* 0x000fe2000000000a */
[----:B------:R-:W-:Y:S01]  /*7f40*/  F2FP.BF16.F32.PACK_AB R34, R5, R4 ;  /* 0x000000040522723e */ /* 0x000fe200000010ff */
[----:B------:R-:W-:Y:S01]  /*7f50*/  FFMA R15, R27, R0, R15 ;  /* 0x000000001b0f7223 */ /* 0x000fe2000000000f */
[----:B------:R-:W-:Y:S01]  /*7f60*/  LOP3.LUT R3, R38, 0xffff0000, RZ, 0xc0, !PT ;  /* 0xffff000026037812 */ /* 0x000fe200078ec0ff */
[----:B------:R-:W-:Y:S01]  /*7f70*/  FMUL R19, R24, R19 ;  /* 0x0000001318137220 */ /* 0x000fe20000400000 */
[----:B------:R-:W-:Y:S01]  /*7f80*/  SHF.L.U32 R4, R39, 0x10, RZ ;  /* 0x0000001027047819 */ /* 0x000fe200000006ff */
[----:B------:R-:W-:Y:S01]  /*7f90*/  FFMA R12, R27, R2, R12 ;  /* 0x000000021b0c7223 */ /* 0x000fe2000000000c */
[----:B------:R-:W-:Y:S01]  /*7fa0*/  LOP3.LUT R5, R39, 0xffff0000, RZ, 0xc0, !PT ;  /* 0xffff000027057812 */ /* 0x000fe200078ec0ff */
[----:B------:R-:W-:Y:S01]  /*7fb0*/  FFMA R13, R27, R3, R13 ;  /* 0x000000031b0d7223 */ /* 0x000fe2000000000d */
[----:B------:R-:W-:Y:S01]  /*7fc0*/  F2FP.BF16.F32.PACK_AB R35, R11, R6 ;  /* 0x000000060b23723e */ /* 0x000fe200000010ff */
[----:B------:R-:W-:Y:S01]  /*7fd0*/  FFMA R14, R27, R4, R14 ;  /* 0x000000041b0e7223 */ /* 0x000fe2000000000e */
[----:B------:R-:W-:Y:S01]  /*7fe0*/  F2FP.BF16.F32.PACK_AB R8, R9, R8 ;  /* 0x000000080908723e */ /* 0x000fe200000010ff */
[----:B------:R-:W-:Y:S01]  /*7ff0*/  FFMA R19, R27, R5, R19 ;  /* 0x000000051b137223 */ /* 0x000fe20000000013 */
[----:B------:R-:W-:Y:S01]  /*8000*/  F2FP.BF16.F32.PACK_AB R9, R15, R10 ;  /* 0x0000000a0f09723e */ /* 0x000fe200000010ff */
[----:B------:R1:W-:Y:S01]  /*8010*/  STSM.16.M88.4 [R66+0x200], R32 ;  /* 0x0002002042007844 */ /* 0x0003e20000000200 */
[----:B------:R-:W-:Y:S02]  /*8020*/  F2FP.BF16.F32.PACK_AB R10, R13, R12 ;  /* 0x0000000c0d0a723e */ /* 0x000fe400000010ff */
[----:B------:R-:W-:Y:S05]  /*8030*/  F2FP.BF16.F32.PACK_AB R11, R19, R14 ;  /* 0x0000000e130b723e */ /* 0x000fea00000010ff */
[----:B------:R1:W-:Y:S01]  /*8040*/  STSM.16.M88.4 [R65+0x200], R8 ;  /* 0x0002000841007844 */ /* 0x0003e20000000200 */
[----:B------:R-:W-:Y:S01]  /*8050*/  @!PT LDS RZ, [RZ] ;  /* 0x00000000fffff984 */ /* 0x000fe20000000800 */
[----:B------:R-:W-:Y:S01]  /*8060*/  @!PT LDS RZ, [RZ] ;  /* 0x00000000fffff984 */ /* 0x000fe20000000800 */
[----:B------:R-:W-:Y:S01]  /*8070*/  @!PT LDS RZ, [RZ] ;  /* 0x00000000fffff984 */ /* 0x000fe20000000800 */
[----:B------:R-:W-:Y:S01]  /*8080*/  @!PT LDS RZ, [RZ] ;  /* 0x00000000fffff984 */ /* 0x000fe20000000800 */
[----:B------:R2:W-:Y:S07]  /*8090*/  MEMBAR.ALL.CTA ;  /* 0x0000000000007992 */ /* 0x0005ee0000008000 */
[----:B--2---:R-:W2:Y:S02]  /*80a0*/  FENCE.VIEW.ASYNC.S ;  /* 0x00000000000073c6 */ /* 0x004ea40000000000 */
[----:B--2---:R-:W-:Y:S06]  /*80b0*/  BAR.SYNC.DEFER_BLOCKING 0x1, 0x80 ;  /* 0x0042000000007b1d */ /* 0x004fec0000010000 */
[----:B------:R-:W-:Y:S05]  /*80c0*/  @P1 BRA `(.L_x_105) ;  /* 0x0000000000281947 */ /* 0x000fea0003800000 */
[----:B------:R-:W2:Y:S01]  /*80d0*/  LDCU.64 UR6, c[0x0][0x348] ;  /* 0x00006900ff0677ac */ /* 0x000ea20008000a00 */
[----:B------:R-:W-:Y:S01]  /*80e0*/  UIADD3 UR4, UPT, UPT, UR49, 0x200, URZ ;  /* 0x0000020031047890 */ /* 0x000fe2000fffe0ff */
[----:B------:R-:W-:Y:S05]  /*80f0*/  UMOV UR41, UR52 ;  /* 0x0000003400297c82 */ /* 0x000fea0008000000 */
[----:B------:R-:W-:Y:S04]  /*8100*/  MOV R60, UR4 ;  /* 0x00000004003c7c02 */ /* 0x000fe80008000f00 */
[----:B------:R-:W-:Y:S01]  /*8110*/  R2UR UR40, R60 ;  /* 0x000000003c2872ca */ /* 0x000fe200000e0000 */
[----:B--2---:R-:W-:Y:S04]  /*8120*/  UIADD3 UR4, UP0, UPT, UR6, 0x780, URZ ;  /* 0x0000078006047890 */ /* 0x004fe8000ff1e0ff */
[----:B------:R-:W-:Y:S09]  /*8130*/  UIADD3.X UR5, UPT, UPT, URZ, UR7, URZ, UP0, !UPT ;  /* 0x00000007ff057290 */ /* 0x000ff200087fe4ff */
[----:B------:R2:W-:Y:S01]  /*8140*/  UTMASTG.5D [UR40], [UR4] ;  /* 0x00000028040073b5 */ /* 0x0005e20008020000 */
[----:B------:R0:W-:Y:S01]  /*8150*/  UTMACMDFLUSH ;  /* 0x00000000000079b7 */ /* 0x0001e20000000000 */
[----:B--2---:R-:W-:Y:S04]  /*8160*/  DEPBAR.LE SB0, 0x1 ;  /* 0x000080400000791a */ /* 0x004fe80000000000 */
.L_x_105:
[----:B------:R-:W-:Y:S05]  /*8170*/  BSYNC.RECONVERGENT B0 ;  /* 0x0000000000007941 */ /* 0x000fea0003800200 */
.L_x_104:
[----:B------:R-:W-:Y:S01]  /*8180*/  BAR.SYNC.DEFER_BLOCKING 0x1, 0x80 ;  /* 0x0042000000007b1d */ /* 0x000fe20000010000 */
[----:B------:R-:W-:Y:S01]  /*8190*/  LEA R4, R68, UR49, 0x3 ;  /* 0x0000003144047c11 */ /* 0x000fe2000f8e18ff */
[----:B------:R-:W-:Y:S01]  /*81a0*/  UISETP.NE.AND UP0, UPT, UR54, URZ, UPT ;  /* 0x000000ff3600728c */ /* 0x000fe2000bf05270 */
[----:B------:R-:W-:Y:S08]  /*81b0*/  @P0 SHF.L.U32 R3, R52, 0x1f, RZ ;  /* 0x0000001f34030819 */ /* 0x000ff000000006ff */
[----:B------:R-:W-:Y:S05]  /*81c0*/  BRA.U !UP0, `(.L_x_106) ;  /* 0x0000000108287547 */ /* 0x000fea000b800000 */
[----:B------:R-:W2:Y:S01]  /*81d0*/  S2R R0, SR_CgaCtaId ;  /* 0x0000000000007919 */ /* 0x000ea20000008800 */
[----:B------:R-:W-:Y:S01]  /*81e0*/  ISETP.NE.U32.OR P1, PT, R63, 0x1, !P6 ;  /* 0x000000013f00780c */ /* 0x000fe20007725470 */
[----:B------:R-:W-:Y:S01]  /*81f0*/  IMAD.U32 R2, RZ, RZ, UR51 ;  /* 0x00000033ff027e24 */ /* 0x000fe2000f8e00ff */
[----:B------:R-:W-:Y:S04]  /*8200*/  UIADD3 UR4, UPT, UPT, UR51, 0x1, URZ ;  /* 0x0000000133047890 */ /* 0x000fe8000fffe0ff */
[----:B------:R-:W-:Y:S04]  /*8210*/  UISETP.NE.AND UP0, UPT, UR4, 0x4, UPT ;  /* 0x000000040400788c */ /* 0x000fe8000bf05270 */
[----:B------:R-:W-:Y:S03]  /*8220*/  USEL UR51, UR4, URZ, UP0 ;  /* 0x000000ff04337287 */ /* 0x000fe60008000000 */
[----:B------:R-:W-:Y:S05]  /*8230*/  @P1 LEA R2, R2, UR49, 0x3 ;  /* 0x0000003102021c11 */ /* 0x000fea000f8e18ff */
[----:B------:R-:W-:Y:S05]  /*8240*/  @P1 VIADD R2, R2, 0x130 ;  /* 0x0000013002021836 */ /* 0x000fea0000000000 */
[----:B--2---:R-:W-:Y:S04]  /*8250*/  @P1 PRMT R0, R0, 0x654, R2 ;  /* 0x0000065400001816 */ /* 0x004fe80000000002 */
[----:B------:R2:W-:Y:S03]  /*8260*/  @P1 SYNCS.ARRIVE.TRANS64.RED.A1T0 RZ, [R0+URZ], RZ ;  /* 0x000000ff00ff19a7 */ /* 0x0005e600081004ff */
.L_x_106:
[----:B------:R-:W4:Y:S01]  /*8270*/  @P0 SYNCS.PHASECHK.TRANS64.TRYWAIT P1, [R4+URZ+0x110], R3 ;  /* 0x00011003040005a7 */ /* 0x000f2200080211ff */
[----:B------:R-:W-:Y:S01]  /*8280*/  BSSY B1, `(.L_x_107) ;  /* 0x0000012000017945 */ /* 0x000fe20003800000 */
[----:B----4-:R-:W-:Y:S03]  /*8290*/  @P0 SEL R70, RZ, 0x1, !P1 ;  /* 0x00000001ff460807 */ /* 0x010fe60004800000 */
[----:B------:R-:W-:Y:S05]  /*82a0*/  @!P0 BRA `(.L_x_108) ;  /* 0x00000000003c8947 */ /* 0x000fea0003800000 */
[----:B------:R-:W-:Y:S01]  /*82b0*/  ISETP.NE.U32.AND P0, PT, R71, 0x1, PT ;  /* 0x000000014700780c */ /* 0x000fe20003f05070 */
[----:B------:R-:W-:Y:S01]  /*82c0*/  BSSY B0, `(.L_x_109) ;  /* 0x0000008000007945 */ /* 0x000fe20003800000 */
[----:B------:R-:W-:Y:S11]  /*82d0*/  ISETP.NE.AND P1, PT, R70, RZ, PT ;  /* 0x000000ff4600720c */ /* 0x000ff60003f25270 */
[----:B------:R-:W-:Y:S04]  /*82e0*/  @P0 IMAD R3, R68, 0x1000, R69 ;  /* 0x0000100044030824 */ /* 0x000fe800078e0245 */
[----:B------:R-:W-:Y:S01]  /*82f0*/  @P0 VIADD R2, R3, UR49 ;  /* 0x0000003103020c36 */ /* 0x000fe20008000000 */
[----:B------:R-:W-:Y:S06]  /*8300*/  @P1 BRA `(.L_x_110) ;  /* 0x00000000000c1947 */ /* 0x000fec0003800000 */
[----:B--2---:R-:W-:Y:S04]  /*8310*/  SHF.L.U32 R0, R52, 0x1f, RZ ;  /* 0x0000001f34007819 */ /* 0x004fe800000006ff */
[----:B------:R-:W2:Y:S02]  /*8320*/  SYNCS.PHASECHK.TRANS64.TRYWAIT P1, [R4+URZ+0x110], R0 ;  /* 0x00011000040075a7 */ /* 0x000ea400080211ff */
[----:B--2---:R-:W-:Y:S05]  /*8330*/  @!P1 BRA `(.L_x_111) ;  /* 0x0000002800609947 */ /* 0x004fea0003800000 */
.L_x_110:
[----:B------:R-:W-:Y:S05]  /*8340*/  BSYNC B0 ;  /* 0x0000000000007941 */ /* 0x000fea0003800000 */
.L_x_109:
[----:B------:R-:W-:Y:S01]  /*8350*/  @P0 IADD3 R2, PT, PT, R61, R2, RZ ;  /* 0x000000023d020210 */ /* 0x000fe20007ffe0ff */
[----:B------:R-:W-:Y:S05]  /*8360*/  @P0 WARPSYNC.ALL ;  /* 0x0000000000000948 */ /* 0x000fea0003800000 */
[----:B------:R4:W1:Y:S01]  /*8370*/  @P0 LDSM.16.M88.4 R28, [R3+UR49+0x200] ;  /* 0x00020031031c083b */ /* 0x0008620008000200 */
[----:B------:R-:W-:Y:S03]  /*8380*/  IADD3 R68, PT, PT, R68, 0x1, RZ ;  /* 0x0000000144447810 */ /* 0x000fe60007ffe0ff */
[----:B------:R4:W1:Y:S04]  /*8390*/  @P0 LDSM.16.M88.4 R36, [R2+0x200] ;  /* 0x000200000224083b */ /* 0x0008680000000200 */
.L_x_108:
[----:B------:R-:W-:Y:S05]  /*83a0*/  BSYNC B1 ;  /* 0x0000000000017941 */ /* 0x000fea0003800000 */
.L_x_107:
[----:B--2---:R-:W-:Y:S05]  /*83b0*/  VIADD R0, R25, 0x20 ;  /* 0x0000002019007836 */ /* 0x004fea0000000000 */
[----:B------:R-:W-:Y:S04]  /*83c0*/  SHF.R.U32.HI R0, RZ, 0x15, R0 ;  /* 0x00000015ff007819 */ /* 0x000fe80000011600 */
[----:B------:R-:W-:Y:S11]  /*83d0*/  LOP3.LUT P0, RZ, R0, 0x3, R56, 0x48, !PT ;  /* 0x0000000300ff7812 */ /* 0x000ff60007804838 */
[----:B------:R-:W-:Y:S02]  /*83e0*/  @!UPT UIADD3 URZ, UPT, UPT, URZ, URZ, URZ ;  /* 0x000000fffffff290 */ /* 0x000fe4000fffe0ff */
[----:B------:R-:W-:Y:S05]  /*83f0*/  @!P0 BRA `(.L_x_112) ;  /* 0x0000000000408947 */ /* 0x000fea0003800000 */
[----:B------:R-:W2:Y:S01]  /*8400*/  LDCU.64 UR8, c[0x4][0x70] ;  /* 0x01000e00ff0877ac */ /* 0x000ea20008000a00 */
[----:B----4-:R-:W-:Y:S01]  /*8410*/  MOV R3, 0x0 ;  /* 0x0000000000037802 */ /* 0x010fe20000000f00 */
[----:B------:R-:W-:Y:S02]  /*8420*/  HFMA2 R12, -RZ, RZ, 0, 5.9604644775390625e-08 ;  /* 0x00000001ff0c7431 */ /* 0x000fe400000001ff */
[----:B-1----:R-:W-:Y:S02]  /*8430*/  IMAD.MOV.U32 R8, RZ, RZ, 0x192 ;  /* 0x00000192ff087424 */ /* 0x002fe400078e00ff */
[----:B------:R-:W-:Y:S01]  /*8440*/  IMAD.MOV.U32 R13, RZ, RZ, RZ ;  /* 0x000000ffff0d7224 */ /* 0x000fe200078e00ff */
[----:B------:R-:W1:Y:S01]  /*8450*/  LDCU.64 UR6, c[0x4][0x78] ;  /* 0x01000f00ff0677ac */ /* 0x000e620008000a00 */
[----:B------:R-:W4:Y:S01]  /*8460*/  LDC.64 R2, c[0x4][R3] ;  /* 0x0100000003027b82 */ /* 0x000f220000000a00 */
[----:B------:R-:W5:Y:S01]  /*8470*/  LDCU.64 UR4, c[0x4][0x10] ;  /* 0x01000200ff0477ac */ /* 0x000f620008000a00 */
[----:B--2---:R-:W-:Y:S01]  /*8480*/  MOV R5, UR9 ;  /* 0x0000000900057c02 */ /* 0x004fe20008000f00 */
[----:B------:R-:W-:Y:S01]  /*8490*/  IMAD.U32 R4, RZ, RZ, UR8 ;  /* 0x00000008ff047e24 */ /* 0x000fe2000f8e00ff */
[----:B-1----:R-:W-:Y:S01]  /*84a0*/  MOV R7, UR7 ;  /* 0x0000000700077c02 */ /* 0x002fe20008000f00 */
[----:B------:R-:W-:Y:S01]  /*84b0*/  IMAD.U32 R6, RZ, RZ, UR6 ;  /* 0x00000006ff067e24 */ /* 0x000fe2000f8e00ff */
[----:B-----5:R-:W-:Y:S01]  /*84c0*/  MOV R11, UR5 ;  /* 0x00000005000b7c02 */ /* 0x020fe20008000f00 */
[----:B------:R-:W-:Y:S02]  /*84d0*/  IMAD.U32 R10, RZ, RZ, UR4 ;  /* 0x00000004ff0a7e24 */ /* 0x000fe4000f8e00ff */
[----:B------:R-:W-:Y:S07]  /*84e0*/  LEPC R20, `(.L_x_112) ;  /* 0x000000001014794e */ /* 0x000fee0000000000 */
[----:B---34-:R-:W-:Y:S05]  /*84f0*/  CALL.ABS.NOINC R2 ;  /* 0x0000000002007343 */ /* 0x018fea0003c00000 */
.L_x_112:
[----:B-1--4-:R-:W-:Y:S01]  /*8500*/  SHF.L.U32 R3, R28, 0x10, RZ ;  /* 0x000000101c037819 */ /* 0x012fe200000006ff */
[----:B------:R-:W-:Y:S05]  /*8510*/  WARPSYNC.ALL ;  /* 0x0000000000007948 */ /* 0x000fea0003800000 */
[----:B------:R-:W-:Y:S01]  /*8520*/  R2UR UR4, R25 ;  /* 0x00000000190472ca */ /* 0x000fe200000e0000 */
[----:B------:R-:W1:Y:S01]  /*8530*/  S2R R72, SR_CgaCtaId ;  /* 0x0000000000487919 */ /* 0x000e620000008800 */
[C---:B------:R-:W-:Y:S01]  /*8540*/  SHF.L.U32 R20, R29.reuse, 0x10, RZ ;  /* 0x000000101d147819 */ /* 0x040fe200000006ff */
[----:B------:R-:W-:Y:S01]  /*8550*/  BSSY.RECONVERGENT B0, `(.L_x_113) ;  /* 0x0000053000007945 */ /* 0x000fe20003800200 */
[----:B------:R-:W-:Y:S02]  /*8560*/  LOP3.LUT R21, R29, 0xffff0000, RZ, 0xc0, !PT ;  /* 0xffff00001d157812 */ /* 0x000fe400078ec0ff */
[----:B------:R-:W-:Y:S02]  /*8570*/  ISETP.NE.AND P6, PT, R64, RZ, PT ;  /* 0x000000ff4000720c */ /* 0x000fe40003fc5270 */
[----:B------:R-:W-:Y:S02]  /*8580*/  ISETP.NE.AND P1, PT, R54, RZ, PT ;  /* 0x000000ff3600720c */ /* 0x000fe40003f25270 */
[----:B------:R-:W-:Y:S03]  /*8590*/  ISETP.NE.U32.OR P0, PT, R63, 0x1, !P6 ;  /* 0x000000013f00780c */ /* 0x000fe60007705470 */
[----:B------:R-:W2:Y:S02]  /*85a0*/  LDTM.16dp256bit.x4 R4, tmem[UR4+0x20] ;  /* 0x00002004000479ee */ /* 0x000ea40008120000 */
[----:B--2---:R-:W-:Y:S01]  /*85b0*/  FMUL R0, R24, R4 ;  /* 0x0000000418007220 */ /* 0x004fe20000400000 */
[----:B------:R-:W-:Y:S01]  /*85c0*/  LOP3.LUT R4, R28, 0xffff0000, RZ, 0xc0, !PT ;  /* 0xffff00001c047812 */ /* 0x000fe200078ec0ff */
[C---:B------:R-:W-:Y:S01]  /*85d0*/  FMUL R2, R24.reuse, R5 ;  /* 0x0000000518027220 */ /* 0x040fe20000400000 */
[C---:B------:R-:W-:Y:S01]  /*85e0*/  FMUL R7, R24.reuse, R7 ;  /* 0x0000000718077220 */ /* 0x040fe20000400000 */
[C---:B------:R-:W-:Y:S01]  /*85f0*/  FFMA R0, R27.reuse, R3, R0 ;  /* 0x000000031b007223 */ /* 0x040fe20000000000 */
[C---:B------:R-:W-:Y:S01]  /*8600*/  FMUL R3, R24.reuse, R6 ;  /* 0x0000000618037220 */ /* 0x040fe20000400000 */
[C---:B------:R-:W-:Y:S01]  /*8610*/  FFMA R2, R27.reuse, R4, R2 ;  /* 0x000000041b027223 */ /* 0x040fe20000000002 */
[C---:B------:R-:W-:Y:S01]  /*8620*/  FMUL R4, R24.reuse, R8 ;  /* 0x0000000818047220 */ /* 0x040fe20000400000 */
[----:B------:R-:W-:Y:S01]  /*8630*/  FMUL R5, R24, R9 ;  /* 0x0000000918057220 */ /* 0x000fe20000400000 */
[C---:B------:R-:W-:Y:S01]  /*8640*/  FFMA R3, R27.reuse, R20, R3 ;  /* 0x000000141b037223 */ /* 0x040fe20000000003 */
[----:B------:R-:W-:Y:S01]  /*8650*/  FFMA R7, R27, R21, R7 ;  /* 0x000000151b077223 */ /* 0x000fe20000000007 */
[----:B------:R-:W-:Y:S01]  /*8660*/  F2FP.BF16.F32.PACK_AB R32, R2, R0 ;  /* 0x000000000220723e */ /* 0x000fe200000010ff */
[----:B------:R-:W-:Y:S01]  /*8670*/  FMUL R8, R24, R12 ;  /* 0x0000000c18087220 */ /* 0x000fe20000400000 */
[----:B------:R-:W-:Y:S01]  /*8680*/  SHF.L.U32 R0, R30, 0x10, RZ ;  /* 0x000000101e007819 */ /* 0x000fe200000006ff */
[----:B------:R-:W-:Y:S01]  /*8690*/  FMUL R9, R24, R13 ;  /* 0x0000000d18097220 */ /* 0x000fe20000400000 */
[----:B------:R-:W-:Y:S01]  /*86a0*/  LOP3.LUT R2, R30, 0xffff0000, RZ, 0xc0, !PT ;  /* 0xffff00001e027812 */ /* 0x000fe200078ec0ff */
[C---:B------:R-:W-:Y:S01]  /*86b0*/  FMUL R12, R24.reuse, R16 ;  /* 0x00000010180c7220 */ /* 0x040fe20000400000 */
[C---:B------:R-:W-:Y:S01]  /*86c0*/  SHF.L.U32 R16, R31.reuse, 0x10, RZ ;  /* 0x000000101f107819 */ /* 0x040fe200000006ff */
[----:B------:R-:W-:Y:S01]  /*86d0*/  FMUL R13, R24, R17 ;  /* 0x00000011180d7220 */ /* 0x000fe20000400000 */
[----:B------:R-:W-:Y:S01]  /*86e0*/  LOP3.LUT R17, R31, 0xffff0000, RZ, 0xc0, !PT ;  /* 0xffff00001f117812 */ /* 0x000fe200078ec0ff */
[----:B------:R-:W-:Y:S01]  /*86f0*/  FFMA R4, R27, R0, R4 ;  /* 0x000000001b047223 */ /* 0x000fe20000000004 */
[----:B------:R-:W-:Y:S01]  /*8700*/  SHF.L.U32 R0, R36, 0x10, RZ ;  /* 0x0000001024007819 */ /* 0x000fe200000006ff */
[----:B------:R-:W-:Y:S01]  /*8710*/  FMUL R6, R24, R10 ;  /* 0x0000000a18067220 */ /* 0x000fe20000400000 */
[----:B------:R-:W-:Y:S01]  /*8720*/  F2FP.BF16.F32.PACK_AB R33, R7, R3 ;  /* 0x000000030721723e */ /* 0x000fe200000010ff */
[----:B------:R-:W-:Y:S01]  /*8730*/  FFMA R5, R27, R2, R5 ;  /* 0x000000021b057223 */ /* 0x000fe20000000005 */
[----:B------:R-:W-:Y:S01]  /*8740*/  LOP3.LUT R2, R36, 0xffff0000, RZ, 0xc0, !PT ;  /* 0xffff000024027812 */ /* 0x000fe200078ec0ff */
[C---:B------:R-:W-:Y:S01]  /*8750*/  FMUL R11, R24.reuse, R11 ;  /* 0x0000000b180b7220 */ /* 0x040fe20000400000 */
[----:B------:R-:W-:Y:S01]  /*8760*/  SHF.L.U32 R3, R37, 0x10, RZ ;  /* 0x0000001025037819 */ /* 0x000fe200000006ff */
[----:B------:R-:W-:Y:S01]  /*8770*/  FFMA R6, R27, R16, R6 ;  /* 0x000000101b067223 */ /* 0x000fe20000000006 */
[----:B------:R-:W-:Y:S01]  /*8780*/  F2FP.BF16.F32.PACK_AB R34, R5, R4 ;  /* 0x000000040522723e */ /* 0x000fe200000010ff */
[----:B------:R-:W-:Y:S01]  /*8790*/  FMUL R10, R24, R14 ;  /* 0x0000000e180a7220 */ /* 0x000fe20000400000 */
[----:B------:R-:W-:Y:S01]  /*87a0*/  SHF.L.U32 R4, R39, 0x10, RZ ;  /* 0x0000001027047819 */ /* 0x000fe200000006ff */
[----:B------:R-:W-:Y:S01]  /*87b0*/  FFMA R11, R27, R17, R11 ;  /* 0x000000111b0b7223 */ /* 0x000fe2000000000b */
[----:B------:R-:W-:Y:S01]  /*87c0*/  LOP3.LUT R5, R39, 0xffff0000, RZ, 0xc0, !PT ;  /* 0xffff000027057812 */ /* 0x000fe200078ec0ff */
[----:B------:R-:W-:Y:S01]  /*87d0*/  FFMA R8, R27, R0, R8 ;  /* 0x000000001b087223 */ /* 0x000fe20000000008 */
[----:B------:R-:W-:Y:S01]  /*87e0*/  LOP3.LUT R0, R37, 0xffff0000, RZ, 0xc0, !PT ;  /* 0xffff000025007812 */ /* 0x000fe200078ec0ff */
[C---:B------:R-:W-:Y:S01]  /*87f0*/  FFMA R9, R27.reuse, R2, R9 ;  /* 0x000000021b097223 */ /* 0x040fe20000000009 */
[C---:B------:R-:W-:Y:S01]  /*8800*/  SHF.L.U32 R2, R38.reuse, 0x10, RZ ;  /* 0x0000001026027819 */ /* 0x040fe200000006ff */
[----:B------:R-:W-:Y:S01]  /*8810*/  FFMA R10, R27, R3, R10 ;  /* 0x000000031b0a7223 */ /* 0x000fe2000000000a */
[----:B------:R-:W-:Y:S01]  /*8820*/  LOP3.LUT R3, R38, 0xffff0000, RZ, 0xc0, !PT ;  /* 0xffff000026037812 */ /* 0x000fe200078ec0ff */
[C---:B------:R-:W-:Y:S01]  /*8830*/  FMUL R15, R24.reuse, R15 ;  /* 0x0000000f180f7220 */ /* 0x040fe20000400000 */
[----:B------:R-:W-:Y:S01]  /*8840*/  F2FP.BF16.F32.PACK_AB R35, R11, R6 ;  /* 0x000000060b23723e */ /* 0x000fe200000010ff */
[C---:B------:R-:W-:Y:S01]  /*8850*/  FMUL R14, R24.reuse, R18 ;  /* 0x00000012180e7220 */ /* 0x040fe20000400000 */
[----:B------:R-:W-:Y:S01]  /*8860*/  FMUL R19, R24, R19 ;  /* 0x0000001318137220 */ /* 0x000fe20000400000 */
[C---:B------:R-:W-:Y:S01]  /*8870*/  FFMA R15, R27.reuse, R0, R15 ;  /* 0x000000001b0f7223 */ /* 0x040fe2000000000f */
[----:B------:R-:W-:Y:S01]  /*8880*/  FFMA R12, R27, R2, R12 ;  /* 0x000000021b0c7223 */ /* 0x000fe2000000000c */
[----:B------:R2:W-:Y:S01]  /*8890*/  STSM.16.M88.4 [R66+0x1200], R32 ;  /* 0x0012002042007844 */ /* 0x0005e20000000200 */
[----:B------:R-:W-:Y:S01]  /*88a0*/  F2FP.BF16.F32.PACK_AB R8, R9, R8 ;  /* 0x000000080908723e */ /* 0x000fe200000010ff */
[----:B------:R-:W-:Y:S01]  /*88b0*/  FFMA R13, R27, R3, R13 ;  /* 0x000000031b0d7223 */ /* 0x000fe2000000000d */
[----:B------:R-:W-:Y:S01]  /*88c0*/  F2FP.BF16.F32.PACK_AB R9, R15, R10 ;  /* 0x0000000a0f09723e */ /* 0x000fe200000010ff */
[C---:B------:R-:W-:Y:S01]  /*88d0*/  FFMA R14, R27.reuse, R4, R14 ;  /* 0x000000041b0e7223 */ /* 0x040fe2000000000e */
[----:B------:R-:W-:Y:S01]  /*88e0*/  FFMA R19, R27, R5, R19 ;  /* 0x000000051b137223 */ /* 0x000fe20000000013 */
[----:B------:R-:W-:Y:S02]  /*88f0*/  MOV R0, UR51 ;  /* 0x0000003300007c02 */ /* 0x000fe40008000f00 */
[----:B------:R-:W-:Y:S02]  /*8900*/  F2FP.BF16.F32.PACK_AB R10, R13, R12 ;  /* 0x0000000c0d0a723e */ /* 0x000fe400000010ff */
[----:B------:R-:W-:Y:S02]  /*8910*/  F2FP.BF16.F32.PACK_AB R11, R19, R14 ;  /* 0x0000000e130b723e */ /* 0x000fe400000010ff */
[----:B------:R-:W-:Y:S02]  /*8920*/  @P0 LEA R0, R0, UR49, 0x3 ;  /* 0x0000003100000c11 */ /* 0x000fe4000f8e18ff */
[----:B------:R-:W-:Y:S01]  /*8930*/  LEA R2, R68, UR49, 0x3 ;  /* 0x0000003144027c11 */ /* 0x000fe2000f8e18ff */
[----:B------:R2:W-:Y:S01]  /*8940*/  STSM.16.M88.4 [R65+0x1200], R8 ;  /* 0x0012000841007844 */ /* 0x0005e20000000200 */
[----:B------:R-:W-:Y:S02]  /*8950*/  @P0 IADD3 R0, PT, PT, R0, 0x130, RZ ;  /* 0x0000013000000810 */ /* 0x000fe40007ffe0ff */
[----:B------:R-:W-:Y:S01]  /*8960*/  @P0 SHF.L.U32 R3, R52, 0x1f, RZ ;  /* 0x0000001f34030819 */ /* 0x000fe200000006ff */
[----:B------:R-:W-:Y:S01]  /*8970*/  @!PT LDS RZ, [RZ] ;  /* 0x00000000fffff984 */ /* 0x000fe20000000800 */
[----:B------:R-:W-:Y:S01]  /*8980*/  @!PT LDS RZ, [RZ] ;  /* 0x00000000fffff984 */ /* 0x000fe20000000800 */
[----:B------:R-:W-:Y:S01]  /*8990*/  @!PT LDS RZ, [RZ] ;  /* 0x00000000fffff984 */ /* 0x000fe20000000800 */
[----:B------:R-:W-:Y:S01]  /*89a0*/  @!PT LDS RZ, [RZ] ;  /* 0x00000000fffff984 */ /* 0x000fe20000000800 */
[----:B------:R4:W-:Y:S06]  /*89b0*/  MEMBAR.ALL.CTA ;  /* 0x0000000000007992 */ /* 0x0009ec0000008000 */
[----:B----4-:R-:W4:Y:S01]  /*89c0*/  FENCE.VIEW.ASYNC.S ;  /* 0x00000000000073c6 */ /* 0x010f220000000000 */
[----:B-1----:R-:W-:Y:S01]  /*89d0*/  @P0 PRMT R0, R72, 0x654, R0 ;  /* 0x0000065448000816 */ /* 0x002fe20000000000 */
[----:B----4-:R-:W-:Y:S06]  /*89e0*/  BAR.SYNC.DEFER_BLOCKING 0x1, 0x80 ;  /* 0x0042000000007b1d */ /* 0x010fec0000010000 */
[----:B------:R-:W-:Y:S05]  /*89f0*/  @P1 BRA `(.L_x_114) ;  /* 0x0000000000201947 */ /* 0x000fea0003800000 */
[----:B------:R-:W1:Y:S01]  /*8a00*/  LDCU.64 UR6, c[0x0][0x348] ;  /* 0x00006900ff0677ac */ /* 0x000e620008000a00 */
[----:B------:R-:W-:Y:S02]  /*8a10*/  UIADD3 UR40, UPT, UPT, UR49, 0x1200, URZ ;  /* 0x0000120031287890 */ /* 0x000fe4000fffe0ff */
[----:B------:R-:W-:Y:S02]  /*8a20*/  UIADD3 UR41, UPT, UPT, UR52, 0x20, URZ ;  /* 0x0000002034297890 */ /* 0x000fe4000fffe0ff */
[----:B-1----:R-:W-:Y:S04]  /*8a30*/  UIADD3 UR4, UP0, UPT, UR6, 0x780, URZ ;  /* 0x0000078006047890 */ /* 0x002fe8000ff1e0ff */
[----:B------:R-:W-:Y:S09]  /*8a40*/  UIADD3.X UR5, UPT, UPT, URZ, UR7, URZ, UP0, !UPT ;  /* 0x00000007ff057290 */ /* 0x000ff200087fe4ff */
[----:B------:R1:W-:Y:S01]  /*8a50*/  UTMASTG.5D [UR40], [UR4] ;  /* 0x00000028040073b5 */ /* 0x0003e20008020000 */
[----:B------:R0:W-:Y:S01]  /*8a60*/  UTMACMDFLUSH ;  /* 0x00000000000079b7 */ /* 0x0001e20000000000 */
[----:B-1----:R-:W-:Y:S04]  /*8a70*/  DEPBAR.LE SB0, 0x1 ;  /* 0x000080400000791a */ /* 0x002fe80000000000 */
.L_x_114:
[----:B------:R-:W-:Y:S05]  /*8a80*/  BSYNC.RECONVERGENT B0 ;  /* 0x0000000000007941 */ /* 0x000fea0003800200 */
.L_x_113:
[----:B------:R-:W-:Y:S01]  /*8a90*/  BAR.SYNC.DEFER_BLOCKING 0x1, 0x80 ;  /* 0x0042000000007b1d */ /* 0x000fe20000010000 */
[----:B------:R-:W-:Y:S04]  /*8aa0*/  UIADD3 UR4, UPT, UPT, UR51, 0x1, URZ ;  /* 0x0000000133047890 */ /* 0x000fe8000fffe0ff */
[----:B------:R-:W-:Y:S04]  /*8ab0*/  UISETP.NE.AND UP0, UPT, UR4, 0x4, UPT ;  /* 0x000000040400788c */ /* 0x000fe8000bf05270 */
[----:B------:R-:W-:Y:S01]  /*8ac0*/  USEL UR50, UR4, URZ, UP0 ;  /* 0x000000ff04327287 */ /* 0x000fe20008000000 */
[----:B------:R1:W-:Y:S01]  /*8ad0*/  @P0 SYNCS.ARRIVE.TRANS64.RED.A1T0 RZ, [R0+URZ], RZ ;  /* 0x000000ff00ff09a7 */ /* 0x0003e200081004ff */
[----:B------:R-:W-:Y:S01]  /*8ae0*/  BSSY B1, `(.L_x_115) ;  /* 0x0000013000017945 */ /* 0x000fe20003800000 */
[----:B------:R-:W4:Y:S02]  /*8af0*/  @P0 SYNCS.PHASECHK.TRANS64.TRYWAIT P1, [R2+URZ+0x110], R3 ;  /* 0x00011003020005a7 */ /* 0x000f2400080211ff */
[----:B----4-:R-:W-:Y:S01]  /*8b00*/  @P0 SEL R70, RZ, 0x1, !P1 ;  /* 0x00000001ff460807 */ /* 0x010fe20004800000 */
[----:B-1----:R-:W-:Y:S06]  /*8b10*/  @!P0 BRA `(.L_x_116) ;  /* 0x00000000003c8947 */ /* 0x002fec0003800000 */
[----:B------:R-:W-:Y:S01]  /*8b20*/  ISETP.NE.U32.AND P0, PT, R71, 0x1, PT ;  /* 0x000000014700780c */ /* 0x000fe20003f05070 */
[----:B------:R-:W-:Y:S01]  /*8b30*/  BSSY B0, `(.L_x_117) ;  /* 0x0000008000007945 */ /* 0x000fe20003800000 */
[----:B------:R-:W-:Y:S11]  /*8b40*/  ISETP.NE.AND P1, PT, R70, RZ, PT ;  /* 0x000000ff4600720c */ /* 0x000ff60003f25270 */
[----:B------:R-:W-:Y:S04]  /*8b50*/  @P0 IMAD R3, R68, 0x1000, R69 ;  /* 0x0000100044030824 */ /* 0x000fe800078e0245 */
[----:B------:R-:W-:Y:S01]  /*8b60*/  @P0 VIADD R0, R3, UR49 ;  /* 0x0000003103000c36 */ /* 0x000fe20008000000 */
[----:B------:R-:W-:Y:S06]  /*8b70*/  @P1 BRA `(.L_x_118) ;  /* 0x00000000000c1947 */ /* 0x000fec0003800000 */
[----:B------:R-:W-:Y:S04]  /*8b80*/  SHF.L.U32 R4, R52, 0x1f, RZ ;  /* 0x0000001f34047819 */ /* 0x000fe800000006ff */
[----:B------:R-:W1:Y:S02]  /*8b90*/  SYNCS.PHASECHK.TRANS64.TRYWAIT P1, [R2+URZ+0x110], R4 ;  /* 0x00011004020075a7 */ /* 0x000e6400080211ff */
[----:B-1----:R-:W-:Y:S05]  /*8ba0*/  @!P1 BRA `(.L_x_119) ;  /* 0x0000002000589947 */ /* 0x002fea0003800000 */
.L_x_118:
[----:B------:R-:W-:Y:S05]  /*8bb0*/  BSYNC B0 ;  /* 0x0000000000007941 */ /* 0x000fea0003800000 */
.L_x_117:
[----:B------:R-:W-:Y:S01]  /*8bc0*/  @P0 IADD3 R0, PT, PT, R61, R0, RZ ;  /* 0x000000003d000210 */ /* 0x000fe20007ffe0ff */
[----:B------:R-:W-:Y:S05]  /*8bd0*/  @P0 WARPSYNC.ALL ;  /* 0x0000000000000948 */ /* 0x000fea0003800000 */
[----:B------:R4:W1:Y:S01]  /*8be0*/  @P0 LDSM.16.M88.4 R28, [R3+UR49+0x200] ;  /* 0x00020031031c083b */ /* 0x0008620008000200 */
[----:B------:R-:W-:Y:S03]  /*8bf0*/  IADD3 R68, PT, PT, R68, 0x1, RZ ;  /* 0x0000000144447810 */ /* 0x000fe60007ffe0ff */
[----:B------:R4:W1:Y:S04]  /*8c00*/  @P0 LDSM.16.M88.4 R36, [R0+0x200] ;  /* 0x000200000024083b */ /* 0x0008680000000200 */
.L_x_116:
[----:B------:R-:W-:Y:S05]  /*8c10*/  BSYNC B1 ;  /* 0x0000000000017941 */ /* 0x000fea0003800000 */
.L_x_115:
[----:B----4-:R-:W-:Y:S05]  /*8c20*/  VIADD R0, R25, 0x40 ;  /* 0x0000004019007836 */ /* 0x010fea0000000000 */
[----:B------:R-:W-:Y:S04]  /*8c30*/  SHF.R.U32.HI R0, RZ, 0x15, R0 ;  /* 0x00000015ff007819 */ /* 0x000fe80000011600 */
[----:B------:R-:W-:Y:S11]  /*8c40*/  LOP3.LUT P0, RZ, R0, 0x3, R56, 0x48, !PT ;  /* 0x0000000300ff7812 */ /* 0x000ff60007804838 */
[----:B------:R-:W-:Y:S02]  /*8c50*/  @!UPT UIADD3 URZ, UPT, UPT, URZ, URZ, URZ ;  /* 0x000000fffffff290 */ /* 0x000fe4000fffe0ff */
[----:B------:R-:W-:Y:S05]  /*8c60*/  @!P0 BRA `(.L_x_120) ;  /* 0x0000000000408947 */ /* 0x000fea0003800000 */
[----:B------:R-:W4:Y:S01]  /*8c70*/  LDCU.64 UR8, c[0x4][0x70] ;  /* 0x01000e00ff0877ac */ /* 0x000f220008000a00 */
[----:B------:R-:W-:Y:S01]  /*8c80*/  MOV R3, 0x0 ;  /* 0x0000000000037802 */ /* 0x000fe20000000f00 */
[----:B------:R-:W-:Y:S02]  /*8c90*/  HFMA2 R12, -RZ, RZ, 0, 5.9604644775390625e-08 ;  /* 0x00000001ff0c7431 */ /* 0x000fe400000001ff */
[----:B--2---:R-:W-:Y:S02]  /*8ca0*/  IMAD.MOV.U32 R8, RZ, RZ, 0x192 ;  /* 0x00000192ff087424 */ /* 0x004fe400078e00ff */
[----:B------:R-:W-:Y:S01]  /*8cb0*/  IMAD.MOV.U32 R13, RZ, RZ, RZ ;  /* 0x000000ffff0d7224 */ /* 0x000fe200078e00ff */
[----:B------:R-:W2:Y:S01]  /*8cc0*/  LDCU.64 UR6, c[0x4][0x78] ;  /* 0x01000f00ff0677ac */ /* 0x000ea20008000a00 */
[----:B-1----:R-:W1:Y:S01]  /*8cd0*/  LDC.64 R2, c[0x4][R3] ;  /* 0x0100000003027b82 */ /* 0x002e620000000a00 */
[----:B------:R-:W5:Y:S01]  /*8ce0*/  LDCU.64 UR4, c[0x4][0x10] ;  /* 0x01000200ff0477ac */ /* 0x000f620008000a00 */
[----:B----4-:R-:W-:Y:S01]  /*8cf0*/  MOV R5, UR9 ;  /* 0x0000000900057c02 */ /* 0x010fe20008000f00 */
[----:B------:R-:W-:Y:S01]  /*8d00*/  IMAD.U32 R4, RZ, RZ, UR8 ;  /* 0x00000008ff047e24 */ /* 0x000fe2000f8e00ff */
[----:B--2---:R-:W-:Y:S01]  /*8d10*/  MOV R7, UR7 ;  /* 0x0000000700077c02 */ /* 0x004fe20008000f00 */
[----:B------:R-:W-:Y:S01]  /*8d20*/  IMAD.U32 R6, RZ, RZ, UR6 ;  /* 0x00000006ff067e24 */ /* 0x000fe2000f8e00ff */
[----:B-----5:R-:W-:Y:S01]  /*8d30*/  MOV R11, UR5 ;  /* 0x00000005000b7c02 */ /* 0x020fe20008000f00 */
[----:B------:R-:W-:Y:S02]  /*8d40*/  IMAD.U32 R10, RZ, RZ, UR4 ;  /* 0x00000004ff0a7e24 */ /* 0x000fe4000f8e00ff */
[----:B------:R-:W-:Y:S07]  /*8d50*/  LEPC R20, `(.L_x_120) ;  /* 0x000000001014794e */ /* 0x000fee0000000000 */
[----:B-1-3--:R-:W-:Y:S05]  /*8d60*/  CALL.ABS.NOINC R2 ;  /* 0x0000000002007343 */ /* 0x00afea0003c00000 */
.L_x_120:
[----:B-1----:R-:W-:Y:S01]  /*8d70*/  SHF.L.U32 R3, R28, 0x10, RZ ;  /* 0x000000101c037819 */ /* 0x002fe200000006ff */
[----:B------:R-:W-:Y:S05]  /*8d80*/  WARPSYNC.ALL ;  /* 0x0000000000007948 */ /* 0x000fea0003800000 */
[----:B------:R-:W-:Y:S01]  /*8d90*/  R2UR UR4, R25 ;  /* 0x00000000190472ca */ /* 0x000fe200000e0000 */
[----:B------:R-:W-:Y:S01]  /*8da0*/  BSSY.RECONVERGENT B0, `(.L_x_121) ;  /* 0x0000054000007945 */ /* 0x000fe20003800200 */
[C---:B------:R-:W-:Y:S02]  /*8db0*/  SHF.L.U32 R20, R29.reuse, 0x10, RZ ;  /* 0x000000101d147819 */ /* 0x040fe400000006ff */
[----:B------:R-:W-:Y:S02]  /*8dc0*/  LOP3.LUT R21, R29, 0xffff0000, RZ, 0xc0, !PT ;  /* 0xffff00001d157812 */ /* 0x000fe400078ec0ff */
[----:B------:R-:W-:Y:S02]  /*8dd0*/  ISETP.NE.AND P6, PT, R64, RZ, PT ;  /* 0x000000ff4000720c */ /* 0x000fe40003fc5270 */
[----:B------:R-:W-:Y:S02]  /*8de0*/  ISETP.NE.AND P1, PT, R54, RZ, PT ;  /* 0x000000ff3600720c */ /* 0x000fe40003f25270 */
[----:B------:R-:W-:Y:S03]  /*8df0*/  ISETP.NE.U32.OR P0, PT, R63, 0x1, !P6 ;  /* 0x000000013f00780c */ /* 0x000fe60007705470 */
[----:B--2---:R-:W1:Y:S02]  /*8e00*/  LDTM.16dp256bit.x4 R4, tmem[UR4+0x40] ;  /* 0x00004004000479ee */ /* 0x004e640008120000 */
[----:B-1----:R-:W-:Y:S01]  /*8e10*/  FMUL R0, R24, R4 ;  /* 0x0000000418007220 */ /* 0x002fe20000400000 */
[----:B------:R-:W-:Y:S01]  /*8e20*/  LOP3.LUT R4, R28, 0xffff0000, RZ, 0xc0, !PT ;  /* 0xffff00001c047812 */ /* 0x000fe200078ec0ff */
[C---:B------:R-:W-:Y:S01]  /*8e30*/  FMUL R2, R24.reuse, R5 ;  /* 0x0000000518027220 */ /* 0x040fe20000400000 */
[C---:B------:R-:W-:Y:S01]  /*8e40*/  FMUL R7, R24.reuse, R7 ;  /* 0x0000000718077220 */ /* 0x040fe20000400000 */
[C---:B------:R-:W-:Y:S01]  /*8e50*/  FFMA R0, R27.reuse, R3, R0 ;  /* 0x000000031b007223 */ /* 0x040fe20000000000 */
[C---:B------:R-:W-:Y:S01]  /*8e60*/  FMUL R3, R24.reuse, R6 ;  /* 0x0000000618037220 */ /* 0x040fe20000400000 */
[C---:B------:R-:W-:Y:S01]  /*8e70*/  FFMA R2, R27.reuse, R4, R2 ;  /* 0x000000041b027223 */ /* 0x040fe20000000002 */
[C---:B------:R-:W-:Y:S01]  /*8e80*/  FMUL R4, R24.reuse, R8 ;  /* 0x0000000818047220 */ /* 0x040fe20000400000 */
[C---:B------:R-:W-:Y:S01]  /*8e90*/  FMUL R8, R24.reuse, R12 ;  /* 0x0000000c18087220 */ /* 0x040fe20000400000 */
[----:B------:R-:W-:Y:S01]  /*8ea0*/  FMUL R12, R24, R16 ;  /* 0x00000010180c7220 */ /* 0x000fe20000400000 */
[----:B------:R-:W-:Y:S01]  /*8eb0*/  SHF.L.U32 R16, R30, 0x10, RZ ;  /* 0x000000101e107819 */ /* 0x000fe200000006ff */
[C---:B------:R-:W-:Y:S01]  /*8ec0*/  FFMA R3, R27.reuse, R20, R3 ;  /* 0x000000141b037223 */ /* 0x040fe20000000003 */
[----:B------:R-:W-:Y:S01]  /*8ed0*/  F2FP.BF16.F32.PACK_AB R32, R2, R0 ;  /* 0x000000000220723e */ /* 0x000fe200000010ff */
[C---:B------:R-:W-:Y:S01]  /*8ee0*/  FFMA R7, R27.reuse, R21, R7 ;  /* 0x000000151b077223 */ /* 0x040fe20000000007 */
[----:B------:R-:W-:Y:S01]  /*8ef0*/  LOP3.LUT R0, R30, 0xffff0000, RZ, 0xc0, !PT ;  /* 0xffff00001e007812 */ /* 0x000fe200078ec0ff */
[----:B------:R-:W-:Y:S01]  /*8f00*/  FFMA R4, R27, R16, R4 ;  /* 0x000000101b047223 */ /* 0x000fe20000000004 */
[C---:B------:R-:W-:Y:S01]  /*8f10*/  SHF.L.U32 R2, R31.reuse, 0x10, RZ ;  /* 0x000000101f027819 */ /* 0x040fe200000006ff */
[C---:B------:R-:W-:Y:S01]  /*8f20*/  FMUL R5, R24.reuse, R9 ;  /* 0x0000000918057220 */ /* 0x040fe20000400000 */
[----:B------:R-:W-:Y:S01]  /*8f30*/  LOP3.LUT R16, R31, 0xffff0000, RZ, 0xc0, !PT ;  /* 0xffff00001f107812 */ /* 0x000fe200078ec0ff */
[----:B------:R-:W-:Y:S01]  /*8f40*/  FMUL R6, R24, R10 ;  /* 0x0000000a18067220 */ /* 0x000fe20000400000 */
[----:B------:R-:W-:Y:S01]  /*8f50*/  F2FP.BF16.F32.PACK_AB R33, R7, R3 ;  /* 0x000000030721723e */ /* 0x000fe200000010ff */
[C---:B------:R-:W-:Y:S01]  /*8f60*/  FFMA R5, R27.reuse, R0, R5 ;  /* 0x000000001b057223 */ /* 0x040fe20000000005 */
[C---:B------:R-:W-:Y:S01]  /*8f70*/  SHF.L.U32 R0, R36.reuse, 0x10, RZ ;  /* 0x0000001024007819 */ /* 0x040fe200000006ff */
[----:B------:R-:W-:Y:S01]  /*8f80*/  FFMA R6, R27, R2, R6 ;  /* 0x000000021b067223 */ /* 0x000fe20000000006 */
[----:B------:R-:W-:Y:S01]  /*8f90*/  LOP3.LUT R2, R36, 0xffff0000, RZ, 0xc0, !PT ;  /* 0xffff000024027812 */ /* 0x000fe200078ec0ff */
[C---:B------:R-:W-:Y:S01]  /*8fa0*/  FMUL R11, R24.reuse, R11 ;  /* 0x0000000b180b7220 */ /* 0x040fe20000400000 */
[----:B------:R-:W-:Y:S01]  /*8fb0*/  SHF.L.U32 R3, R37, 0x10, RZ ;  /* 0x0000001025037819 */ /* 0x000fe200000006ff */
[C---:B------:R-:W-:Y:S01]  /*8fc0*/  FMUL R9, R24.reuse, R13 ;  /* 0x0000000d18097220 */ /* 0x040fe20000400000 */
        /* <DEDUP_REMOVED lines=14> */
[C---:B------:R-:W-:Y:S01]  /*90b0*/  FMUL R14, R24.reuse, R18 ;  /* 0x00000012180e7220 */ /* 0x040fe20000400000 */
[----:B------:R-:W-:Y:S01]  /*90c0*/  FFMA R15, R27, R0, R15 ;  /* 0x000000001b0f7223 */ /* 0x000fe2000000000f */
[----:B------:R-:W-:Y:S01]  /*90d0*/  FMUL R19, R24, R19 ;  /* 0x0000001318137220 */ /* 0x000fe20000400000 */
[----:B------:R1:W-:Y:S01]  /*90e0*/  STSM.16.M88.4 [R66+0x2200], R32 ;  /* 0x0022002042007844 */ /* 0x0003e20000000200 */
[----:B------:R-:W-:Y:S01]  /*90f0*/  F2FP.BF16.F32.PACK_AB R8, R9, R8 ;  /* 0x000000080908723e */ /* 0x000fe200000010ff */
[----:B------:R-:W-:Y:S01]  /*9100*/  FFMA R12, R27, R2, R12 ;  /* 0x000000021b0c7223 */ /* 0x000fe2000000000c */
[----:B------:R-:W-:Y:S01]  /*9110*/  F2FP.BF16.F32.PACK_AB R9, R15, R10 ;  /* 0x0000000a0f09723e */ /* 0x000fe200000010ff */
[C---:B------:R-:W-:Y:S01]  /*9120*/  FFMA R13, R27.reuse, R3, R13 ;  /* 0x000000031b0d7223 */ /* 0x040fe2000000000d */
        /* <DEDUP_REMOVED lines=15> */
[----:B--2---:R-:W2:Y:S01]  /*9220*/  FENCE.VIEW.ASYNC.S ;  /* 0x00000000000073c6 */ /* 0x004ea20000000000 */
[----:B------:R-:W-:Y:S01]  /*9230*/  @P0 PRMT R0, R72, 0x654, R0 ;  /* 0x0000065448000816 */ /* 0x000fe20000000000 */
[----:B--2---:R-:W-:Y:S06]  /*9240*/  BAR.SYNC.DEFER_BLOCKING 0x1, 0x80 ;  /* 0x0042000000007b1d */ /* 0x004fec0000010000 */
[----:B------:R-:W-:Y:S05]  /*9250*/  @P1 BRA `(.L_x_122) ;  /* 0x0000000000201947 */ /* 0x000fea0003800000 */
[----:B------:R-:W2:Y:S01]  /*9260*/  LDCU.64 UR6, c[0x0][0x348] ;  /* 0x00006900ff0677ac */ /* 0x000ea20008000a00 */
[----:B------:R-:W-:Y:S02]  /*9270*/  UIADD3 UR40, UPT, UPT, UR49, 0x2200, URZ ;  /* 0x0000220031287890 */ /* 0x000fe4000fffe0ff */
[----:B------:R-:W-:Y:S02]  /*9280*/  UIADD3 UR41, UPT, UPT, UR52, 0x40, URZ ;  /* 0x0000004034297890 */ /* 0x000fe4000fffe0ff */
[----:B--2---:R-:W-:Y:S04]  /*9290*/  UIADD3 UR4, UP0, UPT, UR6, 0x780, URZ ;  /* 0x0000078006047890 */ /* 0x004fe8000ff1e0ff */
[----:B------:R-:W-:Y:S09]  /*92a0*/  UIADD3.X UR5, UPT, UPT, URZ, UR7, URZ, UP0, !UPT ;  /* 0x00000007ff057290 */ /* 0x000ff200087fe4ff */
[----:B------:R2:W-:Y:S01]  /*92b0*/  UTMASTG.5D [UR40], [UR4] ;  /* 0x00000028040073b5 */ /* 0x0005e20008020000 */
[----:B------:R0:W-:Y:S01]  /*92c0*/  UTMACMDFLUSH ;  /* 0x00000000000079b7 */ /* 0x0001e20000000000 */
[----:B--2---:R-:W-:Y:S04]  /*92d0*/  DEPBAR.LE SB0, 0x1 ;  /* 0x000080400000791a */ /* 0x004fe80000000000 */
.L_x_122:
[----:B------:R-:W-:Y:S05]  /*92e0*/  BSYNC.RECONVERGENT B0 ;  /* 0x0000000000007941 */ /* 0x000fea0003800200 */
.L_x_121:
        /* <DEDUP_REMOVED lines=8> */
[----:B--2---:R-:W-:Y:S06]  /*9370*/  @!P0 BRA `(.L_x_124) ;  /* 0x0000000000388947 */ /* 0x004fec0003800000 */
[----:B------:R-:W-:Y:S01]  /*9380*/  ISETP.NE.U32.AND P0, PT, R71, 0x1, PT ;  /* 0x000000014700780c */ /* 0x000fe20003f05070 */
[----:B------:R-:W-:Y:S01]  /*9390*/  BSSY B0, `(.L_x_125) ;  /* 0x0000008000007945 */ /* 0x000fe20003800000 */
[----:B------:R-:W-:Y:S11]  /*93a0*/  ISETP.NE.AND P1, PT, R70, RZ, PT ;  /* 0x000000ff4600720c */ /* 0x000ff60003f25270 */
[----:B------:R-:W-:Y:S04]  /*93b0*/  @P0 IMAD R68, R68, 0x1000, R69 ;  /* 0x0000100044440824 */ /* 0x000fe800078e0245 */
[----:B------:R-:W-:Y:S01]  /*93c0*/  @P0 VIADD R2, R68, UR49 ;  /* 0x0000003144020c36 */ /* 0x000fe20008000000 */
[----:B------:R-:W-:Y:S06]  /*93d0*/  @P1 BRA `(.L_x_126) ;  /* 0x00000000000c1947 */ /* 0x000fec0003800000 */
[----:B------:R-:W-:Y:S04]  /*93e0*/  SHF.L.U32 R0, R52, 0x1f, RZ ;  /* 0x0000001f34007819 */ /* 0x000fe800000006ff */
[----:B------:R-:W2:Y:S02]  /*93f0*/  SYNCS.PHASECHK.TRANS64.TRYWAIT P1, [R3+URZ+0x110], R0 ;  /* 0x00011000030075a7 */ /* 0x000ea400080211ff */
[----:B--2---:R-:W-:Y:S05]  /*9400*/  @!P1 BRA `(.L_x_127) ;  /* 0x0000001800549947 */ /* 0x004fea0003800000 */
.L_x_126:
[----:B------:R-:W-:Y:S05]  /*9410*/  BSYNC B0 ;  /* 0x0000000000007941 */ /* 0x000fea0003800000 */
.L_x_125:
[----:B------:R-:W-:Y:S01]  /*9420*/  @P0 IADD3 R2, PT, PT, R61, R2, RZ ;  /* 0x000000023d020210 */ /* 0x000fe20007ffe0ff */
[----:B------:R-:W-:Y:S05]  /*9430*/  @P0 WARPSYNC.ALL ;  /* 0x0000000000000948 */ /* 0x000fea0003800000 */
[----:B------:R4:W1:Y:S04]  /*9440*/  @P0 LDSM.16.M88.4 R28, [R68+UR49+0x200] ;  /* 0x00020031441c083b */ /* 0x0008680008000200 */
[----:B------:R4:W1:Y:S02]  /*9450*/  @P0 LDSM.16.M88.4 R36, [R2+0x200] ;  /* 0x000200000224083b */ /* 0x0008640000000200 */
.L_x_124:
[----:B------:R-:W-:Y:S05]  /*9460*/  BSYNC B1 ;  /* 0x0000000000017941 */ /* 0x000fea0003800000 */
.L_x_123:
[----:B--2---:R-:W-:Y:S05]  /*9470*/  VIADD R0, R25, 0x60 ;  /* 0x0000006019007836 */ /* 0x004fea0000000000 */
[----:B------:R-:W-:Y:S04]  /*9480*/  SHF.R.U32.HI R0, RZ, 0x15, R0 ;  /* 0x00000015ff007819 */ /* 0x000fe80000011600 */
[----:B------:R-:W-:Y:S11]  /*9490*/  LOP3.LUT P0, RZ, R0, 0x3, R56, 0x48, !PT ;  /* 0x0000000300ff7812 */ /* 0x000ff60007804838 */
[----:B------:R-:W-:Y:S02]  /*94a0*/  @!UPT UIADD3 URZ, UPT, UPT, URZ, URZ, URZ ;  /* 0x000000fffffff290 */ /* 0x000fe4000fffe0ff */
[----:B------:R-:W-:Y:S05]  /*94b0*/  @!P0 BRA `(.L_x_128) ;  /* 0x0000000000408947 */ /* 0x000fea0003800000 */
[----:B------:R-:W2:Y:S01]  /*94c0*/  LDCU.64 UR8, c[0x4][0x70] ;  /* 0x01000e00ff0877ac */ /* 0x000ea20008000a00 */
[----:B------:R-:W-:Y:S01]  /*94d0*/  MOV R3, 0x0 ;  /* 0x0000000000037802 */ /* 0x000fe20000000f00 */
[----:B------:R-:W-:Y:S02]  /*94e0*/  HFMA2 R12, -RZ, RZ, 0, 5.9604644775390625e-08 ;  /* 0x00000001ff0c7431 */ /* 0x000fe400000001ff */
[----:B-1----:R-:W-:Y:S02]  /*94f0*/  IMAD.MOV.U32 R8, RZ, RZ, 0x192 ;  /* 0x00000192ff087424 */ /* 0x002fe400078e00ff */
[----:B------:R-:W-:Y:S01]  /*9500*/  IMAD.MOV.U32 R13, RZ, RZ, RZ ;  /* 0x000000ffff0d7224 */ /* 0x000fe200078e00ff */
[----:B------:R-:W1:Y:S01]  /*9510*/  LDCU.64 UR6, c[0x4][0x78] ;  /* 0x01000f00ff0677ac */ /* 0x000e620008000a00 */
[----:B----4-:R-:W4:Y:S01]  /*9520*/  LDC.64 R2, c[0x4][R3] ;  /* 0x0100000003027b82 */ /* 0x010f220000000a00 */
        /* <DEDUP_REMOVED lines=9> */
.L_x_128:
[----:B------:R-:W-:Y:S01]  /*95c0*/  ISETP.NE.AND P0, PT, R54, RZ, PT ;  /* 0x000000ff3600720c */ /* 0x000fe20003f05270 */
[----:B------:R-:W-:Y:S05]  /*95d0*/  WARPSYNC.ALL ;  /* 0x0000000000007948 */ /* 0x000fea0003800000 */
[----:B------:R-:W-:Y:S01]  /*95e0*/  R2UR UR4, R25 ;  /* 0x00000000190472ca */ /* 0x000fe200000e0000 */
[----:B------:R-:W2:Y:S01]  /*95f0*/  S2UR UR5, SR_CgaCtaId ;  /* 0x00000000000579c3 */ /* 0x000ea20000008800 */
[C---:B-1----:R-:W-:Y:S01]  /*9600*/  SHF.L.U32 R3, R28.reuse, 0x10, RZ ;  /* 0x000000101c037819 */ /* 0x042fe200000006ff */
[----:B------:R-:W-:Y:S01]  /*9610*/  BSSY.RECONVERGENT B0, `(.L_x_129) ;  /* 0x0000050000007945 */ /* 0x000fe20003800200 */
[----:B------:R-:W-:Y:S02]  /*9620*/  LOP3.LUT R20, R28, 0xffff0000, RZ, 0xc0, !PT ;  /* 0xffff00001c147812 */ /* 0x000fe400078ec0ff */
[C---:B------:R-:W-:Y:S02]  /*9630*/  SHF.L.U32 R21, R29.reuse, 0x10, RZ ;  /* 0x000000101d157819 */ /* 0x040fe400000006ff */
[----:B------:R-:W-:Y:S02]  /*9640*/  LOP3.LUT R25, R29, 0xffff0000, RZ, 0xc0, !PT ;  /* 0xffff00001d197812 */ /* 0x000fe400078ec0ff */
[C---:B------:R-:W-:Y:S02]  /*9650*/  SHF.L.U32 R26, R30.reuse, 0x10, RZ ;  /* 0x000000101e1a7819 */ /* 0x040fe400000006ff */
[----:B------:R-:W-:Y:S01]  /*9660*/  LOP3.LUT R28, R30, 0xffff0000, RZ, 0xc0, !PT ;  /* 0xffff00001e1c7812 */ /* 0x000fe200078ec0ff */
[----:B------:R-:W1:Y:S01]  /*9670*/  LDTM.16dp256bit.x4 R4, tmem[UR4+0x60] ;  /* 0x00006004000479ee */ /* 0x000e620008120000 */
[----:B------:R-:W-:Y:S01]  /*9680*/  R2UR UR4, R67 ;  /* 0x00000000430472ca */ /* 0x000fe200000e0000 */
[----:B------:R-:W-:Y:S01]  /*9690*/  NOP ;  /* 0x0000000000007918 */ /* 0x000fe20000000000 */
[C---:B------:R-:W-:Y:S02]  /*96a0*/  SHF.L.U32 R29, R31.reuse, 0x10, RZ ;  /* 0x000000101f1d7819 */ /* 0x040fe400000006ff */
[----:B------:R-:W-:Y:S02]  /*96b0*/  LOP3.LUT R30, R31, 0xffff0000, RZ, 0xc0, !PT ;  /* 0xffff00001f1e7812 */ /* 0x000fe400078ec0ff */
[C---:B------:R-:W-:Y:S02]  /*96c0*/  SHF.L.U32 R31, R36.reuse, 0x10, RZ ;  /* 0x00000010241f7819 */ /* 0x040fe400000006ff */
[----:B------:R-:W-:Y:S02]  /*96d0*/  LOP3.LUT R32, R36, 0xffff0000, RZ, 0xc0, !PT ;  /* 0xffff000024207812 */ /* 0x000fe400078ec0ff */
[C---:B------:R-:W-:Y:S02]  /*96e0*/  SHF.L.U32 R33, R37.reuse, 0x10, RZ ;  /* 0x0000001025217819 */ /* 0x040fe400000006ff */
[----:B------:R-:W-:Y:S01]  /*96f0*/  LOP3.LUT R34, R37, 0xffff0000, RZ, 0xc0, !PT ;  /* 0xffff000025227812 */ /* 0x000fe200078ec0ff */
[----:B------:R-:W-:Y:S01]  /*9700*/  UIADD3 UR4, UPT, UPT, UR4, 0x180, URZ ;  /* 0x0000018004047890 */ /* 0x000fe2000fffe0ff */
[C---:B------:R-:W-:Y:S02]  /*9710*/  SHF.L.U32 R35, R38.reuse, 0x10, RZ ;  /* 0x0000001026237819 */ /* 0x040fe400000006ff */
[----:B------:R-:W-:Y:S02]  /*9720*/  LOP3.LUT R36, R38, 0xffff0000, RZ, 0xc0, !PT ;  /* 0xffff000026247812 */ /* 0x000fe400078ec0ff */
[C---:B------:R-:W-:Y:S02]  /*9730*/  SHF.L.U32 R37, R39.reuse, 0x10, RZ ;  /* 0x0000001027257819 */ /* 0x040fe400000006ff */
[----:B------:R-:W-:Y:S01]  /*9740*/  LOP3.LUT R38, R39, 0xffff0000, RZ, 0xc0, !PT ;  /* 0xffff000027267812 */ /* 0x000fe200078ec0ff */
[C---:B-1----:R-:W-:Y:S01]  /*9750*/  FMUL R0, R24.reuse, R4 ;  /* 0x0000000418007220 */ /* 0x042fe20000400000 */
[----:B--2---:R-:W-:Y:S01]  /*9760*/  UPRMT UR4, UR5, 0x654, UR4 ;  /* 0x0000065405047896 */ /* 0x004fe20008000004 */
[C---:B----4-:R-:W-:Y:S01]  /*9770*/  FMUL R2, R24.reuse, R5 ;  /* 0x0000000518027220 */ /* 0x050fe20000400000 */
[C---:B------:R-:W-:Y:S01]  /*9780*/  FMUL R7, R24.reuse, R7 ;  /* 0x0000000718077220 */ /* 0x040fe20000400000 */
[C---:B------:R-:W-:Y:S01]  /*9790*/  FFMA R0, R27.reuse, R3, R0 ;  /* 0x000000031b007223 */ /* 0x040fe20000000000 */
[C---:B------:R-:W-:Y:S01]  /*97a0*/  FMUL R3, R24.reuse, R6 ;  /* 0x0000000618037220 */ /* 0x040fe20000400000 */
[C---:B------:R-:W-:Y:S01]  /*97b0*/  FFMA R2, R27.reuse, R20, R2 ;  /* 0x000000141b027223 */ /* 0x040fe20000000002 */
[C---:B------:R-:W-:Y:S01]  /*97c0*/  FMUL R4, R24.reuse, R8 ;  /* 0x0000000818047220 */ /* 0x040fe20000400000 */
[----:B------:R-:W-:Y:S01]  /*97d0*/  FMUL R5, R24, R9 ;  /* 0x0000000918057220 */ /* 0x000fe20000400000 */
[C---:B------:R-:W-:Y:S01]  /*97e0*/  FFMA R3, R27.reuse, R21, R3 ;  /* 0x000000151b037223 */ /* 0x040fe20000000003 */
[----:B------:R-:W-:Y:S01]  /*97f0*/  SYNCS.ARRIVE.TRANS64.RED.A1T0 RZ, [UR4], RZ ;  /* 0x000000ffffff79a7 */ /* 0x000fe20008100404 */
[----:B------:R-:W-:Y:S01]  /*9800*/  F2FP.BF16.F32.PACK_AB R68, R2, R0 ;  /* 0x000000000244723e */ /* 0x000fe200000010ff */
[C---:B------:R-:W-:Y:S01]  /*9810*/  FFMA R7, R27.reuse, R25, R7 ;  /* 0x000000191b077223 */ /* 0x040fe20000000007 */
[C---:B------:R-:W-:Y:S01]  /*9820*/  FFMA R4, R27.reuse, R26, R4 ;  /* 0x0000001a1b047223 */ /* 0x040fe20000000004 */
[C---:B------:R-:W-:Y:S01]  /*9830*/  FFMA R5, R27.reuse, R28, R5 ;  /* 0x0000001c1b057223 */ /* 0x040fe20000000005 */
[C---:B------:R-:W-:Y:S01]  /*9840*/  FMUL R6, R24.reuse, R10 ;  /* 0x0000000a18067220 */ /* 0x040fe20000400000 */
[C---:B------:R-:W-:Y:S01]  /*9850*/  FMUL R11, R24.reuse, R11 ;  /* 0x0000000b180b7220 */ /* 0x040fe20000400000 */
[C---:B------:R-:W-:Y:S01]  /*9860*/  FMUL R8, R24.reuse, R12 ;  /* 0x0000000c18087220 */ /* 0x040fe20000400000 */
[C---:B------:R-:W-:Y:S01]  /*9870*/  FMUL R9, R24.reuse, R13 ;  /* 0x0000000d18097220 */ /* 0x040fe20000400000 */
[C---:B------:R-:W-:Y:S01]  /*9880*/  FFMA R6, R27.reuse, R29, R6 ;  /* 0x0000001d1b067223 */ /* 0x040fe20000000006 */
        /* <DEDUP_REMOVED lines=10> */
[----:B------:R-:W-:Y:S01]  /*9930*/  FMUL R19, R24, R19 ;  /* 0x0000001318137220 */ /* 0x000fe20000400000 */
[C---:B------:R-:W-:Y:S01]  /*9940*/  FFMA R12, R27.reuse, R35, R12 ;  /* 0x000000231b0c7223 */ /* 0x040fe2000000000c */
[C---:B------:R-:W-:Y:S01]  /*9950*/  FFMA R13, R27.reuse, R36, R13 ;  /* 0x000000241b0d7223 */ /* 0x040fe2000000000d */
[C---:B------:R-:W-:Y:S01]  /*9960*/  FFMA R14, R27.reuse, R37, R14 ;  /* 0x000000251b0e7223 */ /* 0x040fe2000000000e */
[----:B------:R-:W-:Y:S01]  /*9970*/  FFMA R19, R27, R38, R19 ;  /* 0x000000261b137223 */ /* 0x000fe20000000013 */
[----:B---3--:R-:W-:Y:S02]  /*9980*/  F2FP.BF16.F32.PACK_AB R69, R7, R3 ;  /* 0x000000030745723e */ /* 0x008fe400000010ff */
[----:B------:R-:W-:Y:S02]  /*9990*/  F2FP.BF16.F32.PACK_AB R70, R5, R4 ;  /* 0x000000040546723e */ /* 0x000fe400000010ff */
[----:B------:R-:W-:Y:S02]  /*99a0*/  F2FP.BF16.F32.PACK_AB R71, R11, R6 ;  /* 0x000000060b47723e */ /* 0x000fe400000010ff */
[----:B------:R-:W-:Y:S02]  /*99b0*/  F2FP.BF16.F32.PACK_AB R8, R9, R8 ;  /* 0x000000080908723e */ /* 0x000fe400000010ff */
        /* <DEDUP_REMOVED lines=21> */
.L_x_130:
[----:B------:R-:W-:Y:S05]  /*9b10*/  BSYNC.RECONVERGENT B0 ;  /* 0x0000000000007941 */ /* 0x000fea0003800200 */
.L_x_129:
[----:B------:R-:W-:Y:S01]  /*9b20*/  BAR.SYNC.DEFER_BLOCKING 0x1, 0x80 ;  /* 0x0042000000007b1d */ /* 0x000fe20000010000 */
[----:B------:R-:W-:Y:S01]  /*9b30*/  UISETP.NE.AND UP0, UPT, UR54, -0x4, UPT ;  /* 0xfffffffc3600788c */ /* 0x000fe2000bf05270 */
[----:B------:R-:W-:Y:S08]  /*9b40*/  IADD3 R22, PT, PT, R22, 0x1, RZ ;  /* 0x0000000116167810 */ /* 0x000ff00007ffe0ff */
[----:B------:R-:W-:Y:S05]  /*9b50*/  BRA.U !UP0, `(.L_x_131) ;  /* 0x0000000108287547 */ /* 0x000fea000b800000 */
[----:B------:R-:W-:Y:S01]  /*9b60*/  ISETP.NE.AND P0, PT, R64, RZ, PT ;  /* 0x000000ff4000720c */ /* 0x000fe20003f05270 */
[----:B------:R-:W-:Y:S01]  /*9b70*/  IMAD.U32 R0, RZ, RZ, UR51 ;  /* 0x00000033ff007e24 */ /* 0x000fe2000f8e00ff */
[----:B------:R-:W-:Y:S02]  /*9b80*/  UIADD3 UR4, UPT, UPT, UR51, 0x1, URZ ;  /* 0x0000000133047890 */ /* 0x000fe4000fffe0ff */
[----:B------:R-:W-:Y:S02]  /*9b90*/  ISETP.NE.U32.OR P0, PT, R63, 0x1, !P0 ;  /* 0x000000013f00780c */ /* 0x000fe40004705470 */
[----:B------:R-:W-:Y:S04]  /*9ba0*/  UISETP.NE.AND UP0, UPT, UR4, 0x4, UPT ;  /* 0x000000040400788c */ /* 0x000fe8000bf05270 */
[----:B------:R-:W-:Y:S07]  /*9bb0*/  USEL UR51, UR4, URZ, UP0 ;  /* 0x000000ff04337287 */ /* 0x000fee0008000000 */
[----:B------:R-:W-:Y:S05]  /*9bc0*/  @P0 LEA R0, R0, UR49, 0x3 ;  /* 0x0000003100000c11 */ /* 0x000fea000f8e18ff */
[----:B------:R-:W-:Y:S05]  /*9bd0*/  @P0 VIADD R0, R0, 0x130 ;  /* 0x0000013000000836 */ /* 0x000fea0000000000 */
[----:B------:R-:W-:Y:S04]  /*9be0*/  @P0 PRMT R0, R72, 0x654, R0 ;  /* 0x0000065448000816 */ /* 0x000fe80000000000 */
[----:B------:R2:W-:Y:S03]  /*9bf0*/  @P0 SYNCS.ARRIVE.TRANS64.RED.A1T0 RZ, [R0+URZ], RZ ;  /* 0x000000ff00ff09a7 */ /* 0x0005e600081004ff */
.L_x_131:
[----:B------:R-:W-:Y:S01]  /*9c00*/  R2UR UR5, R48 ;  /* 0x00000000300572ca */ /* 0x000fe200000e0000 */
[----:B------:R-:W-:Y:S01]  /*9c10*/  UIADD3 UR54, UPT, UPT, UR54, 0x4, URZ ;  /* 0x0000000436367890 */ /* 0x000fe2000fffe0ff */
[----:B------:R-:W-:Y:S01]  /*9c20*/  R2UR UR4, R49 ;  /* 0x00000000310472ca */ /* 0x000fe200000e0000 */
[----:B------:R-:W-:Y:S01]  /*9c30*/  UMOV UR50, UR63 ;  /* 0x0000003f00327c82 */ /* 0x000fe20008000000 */
[----:B------:R-:W-:Y:S02]  /*9c40*/  LOP3.LUT P0, RZ, R46, 0x1, RZ, 0xc0, !PT ;  /* 0x000000012eff7812 */ /* 0x000fe4000780c0ff */
[----:B------:R-:W-:Y:S02]  /*9c50*/  ISETP.NE.AND P1, PT, R22, 0x2, PT ;  /* 0x000000021600780c */ /* 0x000fe40003f25270 */
[----:B------:R-:W-:Y:S02]  /*9c60*/  LOP3.LUT R50, R50, 0x1, RZ, 0x3c, !PT ;  /* 0x0000000132327812 */ /* 0x000fe400078e3cff */
[----:B--2---:R-:W-:Y:S02]  /*9c70*/  SEL R0, RZ, 0x1, P1 ;  /* 0x00000001ff007807 */ /* 0x004fe40000800000 */
[----:B------:R-:W-:Y:S01]  /*9c80*/  SEL R22, R22, RZ, P1 ;  /* 0x000000ff16167207 */ /* 0x000fe20000800000 */
[----:B------:R-:W-:Y:S01]  /*9c90*/  UIADD3 UR21, UPT, UPT, UR36, UR5, URZ ;  /* 0x0000000524157290 */ /* 0x000fe2000fffe0ff */
[----:B------:R-:W-:Y:S01]  /*9ca0*/  LOP3.LUT R51, R51, R0, RZ, 0x3c, !PT ;  /* 0x0000000033337212 */ /* 0x000fe200078e3cff */
[----:B------:R-:W-:Y:S02]  /*9cb0*/  UIADD3 UR28, UPT, UPT, UR37, UR4, URZ ;  /* 0x00000004251c7290 */ /* 0x000fe4000fffe0ff */
[----:B------:R-:W-:Y:S10]  /*9cc0*/  @P0 BRA `(.L_x_132) ;  /* 0xffffffc800740947 */ /* 0x000ff4000383ffff */
[----:B------:R-:W-:-:S13]  /*9cd0*/  R2UR UR4, R59 ;  /* 0x000000003b0472ca */ /* 0x000fda00000e0000 */
[----:B------:R-:W-:-:S09]  /*9ce0*/  UISETP.NE.AND UP0, UPT, UR4, URZ, UPT ;  /* 0x000000ff0400728c */ /* 0x000fd2000bf05270 */
[----:B------:R-:W-:Y:S05]  /*9cf0*/  BRA.U !UP0, `(.L_x_133) ;  /* 0x0000000108487547 */ /* 0x000fea000b800000 */
[----:B------:R-:W2:Y:S02]  /*9d00*/  LDCU.64 UR4, c[0x0][0x990] ;  /* 0x00013200ff0477ac */ /* 0x000ea40008000a00 */
[----:B--2---:R-:W-:-:S04]  /*9d10*/  UISETP.NE.U32.AND UP0, UPT, UR4, URZ, UPT ;  /* 0x000000ff0400728c */ /* 0x004fc8000bf05070 */
[----:B------:R-:W-:-:S09]  /*9d20*/  UISETP.NE.AND.EX UP0, UPT, UR5, URZ, UPT, UP0 ;  /* 0x000000ff0500728c */ /* 0x000fd2000bf05300 */
[----:B------:R-:W-:Y:S05]  /*9d30*/  BRA.U UP0, `(.L_x_134) ;  /* 0x00000001000c7547 */ /* 0x000fea000b800000 */
[----:B------:R-:W-:-:S13]  /*9d40*/  FSETP.NEU.AND P0, PT, R27, RZ, PT ;  /* 0x000000ff1b00720b */ /* 0x000fda0003f0d000 */
[----:B------:R-:W-:Y:S05]  /*9d50*/  @!P0 EXIT ;  /* 0x000000000000894d */ /* 0x000fea0003800000 */
[----:B------:R-:W-:Y:S05]  /*9d60*/  BRA `(.L_x_133) ;  /* 0x00000000002c7947 */ /* 0x000fea0003800000 */
.L_x_134:
[----:B------:R-:W-:Y:S01]  /*9d70*/  ISETP.NE.AND P0, PT, R62, RZ, PT ;  /* 0x000000ff3e00720c */ /* 0x000fe20003f05270 */
[----:B------:R-:W-:-:S12]  /*9d80*/  BSSY.RECONVERGENT B0, `(.L_x_133) ;  /* 0x0000009000007945 */ /* 0x000fd80003800200 */
[----:B------:R-:W-:Y:S05]  /*9d90*/  @P0 BRA `(.L_x_135) ;  /* 0x0000000000140947 */ /* 0x000fea0003800000 */
[----:B------:R-:W2:Y:S02]  /*9da0*/  LDCU.64 UR4, c[0x0][0x988] ;  /* 0x00013100ff0477ac */ /* 0x000ea40008000a00 */
[----:B--2---:R-:W-:-:S04]  /*9db0*/  ISETP.NE.U32.AND P0, PT, RZ, UR4, PT ;  /* 0x00000004ff007c0c */ /* 0x004fc8000bf05070 */
[----:B------:R-:W-:-:S13]  /*9dc0*/  ISETP.NE.AND.EX P0, PT, RZ, UR5, PT, P0 ;  /* 0x00000005ff007c0c */ /* 0x000fda000bf05300 */
[----:B------:R-:W-:Y:S05]  /*9dd0*/  @!P0 EXIT ;  /* 0x000000000000894d */ /* 0x000fea0003800000 */
[----:B------:R-:W-:Y:S05]  /*9de0*/  BRA `(.L_x_136) ;  /* 0x0000000000087947 */ /* 0x000fea0003800000 */
.L_x_135:
[----:B------:R-:W-:-:S13]  /*9df0*/  FSETP.NEU.AND P0, PT, R27, RZ, PT ;  /* 0x000000ff1b00720b */ /* 0x000fda0003f0d000 */
[----:B------:R-:W-:Y:S05]  /*9e00*/  @!P0 EXIT ;  /* 0x000000000000894d */ /* 0x000fea0003800000 */
.L_x_136:
[----:B------:R-:W-:Y:S05]  /*9e10*/  BSYNC.RECONVERGENT B0 ;  /* 0x0000000000007941 */ /* 0x000fea0003800200 */
.L_x_133:
[----:B------:R-:W2:Y:S01]  /*9e20*/  S2UR UR5, SR_CgaCtaId ;  /* 0x00000000000579c3 */ /* 0x000ea20000008800 */
[----:B------:R-:W-:Y:S01]  /*9e30*/  ULEA UR4, UR51, UR49, 0x3 ;  /* 0x0000003133047291 */ /* 0x000fe2000f8e18ff */
[----:B------:R-:W-:-:S04]  /*9e40*/  DEPBAR.LE SB0, 0x0 ;  /* 0x000080000000791a */ /* 0x000fc80000000000 */
[----:B------:R-:W-:-:S04]  /*9e50*/  UIADD3 UR4, UPT, UPT, UR4, 0x130, URZ ;  /* 0x0000013004047890 */ /* 0x000fc8000fffe0ff */
[----:B--2---:R-:W-:-:S09]  /*9e60*/  UPRMT UR4, UR5, 0x654, UR4 ;  /* 0x0000065405047896 */ /* 0x004fd20008000004 */
[----:B------:R-:W-:Y:S01]  /*9e70*/  SYNCS.ARRIVE.TRANS64.RED.A1T0 RZ, [UR4], RZ ;  /* 0x000000ffffff79a7 */ /* 0x000fe20008100404 */
[----:B------:R-:W-:Y:S05]  /*9e80*/  EXIT ;  /* 0x000000000000794d */ /* 0x000fea0003800000 */
.L_x_20:
[----:B------:R-:W-:Y:S07]  /*9e90*/  MOV R0, UR49 ;  /* 0x0000003100007c02 */ /* 0x000fee0008000f00 */
.L_x_137:
[----:B--2---:R2:W3:Y:S02]  /*9ea0*/  SYNCS.PHASECHK.TRANS64.TRYWAIT P0, [R0+URZ+0x88], R4 ;  /* 0x00008804000075a7 */ /* 0x0044e400080011ff */
[----:B---3--:R-:W-:Y:S05]  /*9eb0*/  @!P0 NANOSLEEP.SYNCS 0x989680 ;  /* 0x009896800000895d */ /* 0x008fea0003900000 */
[----:B------:R-:W3:Y:S02]  /*9ec0*/  @!P0 SYNCS.PHASECHK.TRANS64 P0, [R0+URZ+0x88], R4 ;  /* 0x00008804000085a7 */ /* 0x000ee400080010ff */
[----:B---3--:R-:W-:Y:S05]  /*9ed0*/  @!P0 BRA `(.L_x_137) ;  /* 0xfffffffc00f08947 */ /* 0x008fea000383ffff */
[----:B------:R-:W-:Y:S05]  /*9ee0*/  BRA `(.L_x_19) ;  /* 0xffffff8000147947 */ /* 0x000fea000383ffff */
.L_x_26:
[----:B-1----:R-:W-:Y:S07]  /*9ef0*/  MOV R0, UR41 ;  /* 0x0000002900007c02 */ /* 0x002fee0008000f00 */
.L_x_138:
[----:B-1----:R1:W2:Y:S02]  /*9f00*/  SYNCS.PHASECHK.TRANS64.TRYWAIT P0, [R0+URZ+0x88], R4 ;  /* 0x00008804000075a7 */ /* 0x0022a400080011ff */
[----:B--2---:R-:W-:Y:S05]  /*9f10*/  @!P0 NANOSLEEP.SYNCS 0x989680 ;  /* 0x009896800000895d */ /* 0x004fea0003900000 */
[----:B------:R-:W2:Y:S02]  /*9f20*/  @!P0 SYNCS.PHASECHK.TRANS64 P0, [R0+URZ+0x88], R4 ;  /* 0x00008804000085a7 */ /* 0x000ea400080010ff */
[----:B--2---:R-:W-:Y:S05]  /*9f30*/  @!P0 BRA `(.L_x_138) ;  /* 0xfffffffc00f08947 */ /* 0x004fea000383ffff */
[----:B------:R-:W-:Y:S05]  /*9f40*/  BRA `(.L_x_25) ;  /* 0xffffff8400987947 */ /* 0x000fea000383ffff */
.L_x_30:
[----:B-1----:R-:W-:-:S07]  /*9f50*/  MOV R0, UR44 ;  /* 0x0000002c00007c02 */ /* 0x002fce0008000f00 */
.L_x_139:
[----:B-1----:R1:W2:Y:S02]  /*9f60*/  SYNCS.PHASECHK.TRANS64.TRYWAIT P0, [R0+URZ+0x160], R3 ;  /* 0x00016003000075a7 */ /* 0x0022a400080011ff */
[----:B--2---:R-:W-:Y:S05]  /*9f70*/  @!P0 NANOSLEEP.SYNCS 0x989680 ;  /* 0x009896800000895d */ /* 0x004fea0003900000 */
[----:B------:R-:W2:Y:S02]  /*9f80*/  @!P0 SYNCS.PHASECHK.TRANS64 P0, [R0+URZ+0x160], R3 ;  /* 0x00016003000085a7 */ /* 0x000ea400080010ff */
[----:B--2---:R-:W-:Y:S05]  /*9f90*/  @!P0 BRA `(.L_x_139) ;  /* 0xfffffffc00f08947 */ /* 0x004fea000383ffff */
[----:B------:R-:W-:Y:S05]  /*9fa0*/  BRA `(.L_x_140) ;  /* 0xffffff8800987947 */ /* 0x000fea000383ffff */
.L_x_34:
[----:B------:R-:W-:-:S07]  /*9fb0*/  MOV R0, UR4 ;  /* 0x0000000400007c02 */ /* 0x000fce0008000f00 */
.L_x_141:
[----:B-1----:R1:W2:Y:S02]  /*9fc0*/  SYNCS.PHASECHK.TRANS64.TRYWAIT P0, [R0+URZ], R2 ;  /* 0x00000002000075a7 */ /* 0x0022a400080011ff */
[----:B--2---:R-:W-:Y:S05]  /*9fd0*/  @!P0 NANOSLEEP.SYNCS 0x989680 ;  /* 0x009896800000895d */ /* 0x004fea0003900000 */
[----:B------:R-:W2:Y:S02]  /*9fe0*/  @!P0 SYNCS.PHASECHK.TRANS64 P0, [R0+URZ], R2 ;  /* 0x00000002000085a7 */ /* 0x000ea400080010ff */
[----:B--2---:R-:W-:Y:S05]  /*9ff0*/  @!P0 BRA `(.L_x_141) ;  /* 0xfffffffc00f08947 */ /* 0x004fea000383ffff */
[----:B------:R-:W-:Y:S05]  /*a000*/  BRA `(.L_x_142) ;  /* 0xffffff90002c7947 */ /* 0x000fea000383ffff */
.L_x_35:
[----:B------:R-:W-:-:S07]  /*a010*/  MOV R0, UR5 ;  /* 0x0000000500007c02 */ /* 0x000fce0008000f00 */
.L_x_143:
[----:B-1----:R1:W2:Y:S02]  /*a020*/  SYNCS.PHASECHK.TRANS64.TRYWAIT P0, [R0+URZ], R2 ;  /* 0x00000002000075a7 */ /* 0x0022a400080011ff */
[----:B--2---:R-:W-:Y:S05]  /*a030*/  @!P0 NANOSLEEP.SYNCS 0x989680 ;  /* 0x009896800000895d */ /* 0x004fea0003900000 */
[----:B------:R-:W2:Y:S02]  /*a040*/  @!P0 SYNCS.PHASECHK.TRANS64 P0, [R0+URZ], R2 ;  /* 0x00000002000085a7 */ /* 0x000ea400080010ff */
[----:B--2---:R-:W-:Y:S05]  /*a050*/  @!P0 BRA `(.L_x_143) ;  /* 0xfffffffc00f08947 */ /* 0x004fea000383ffff */
[----:B------:R-:W-:Y:S05]  /*a060*/  BRA `(.L_x_144) ;  /* 0xffffff90003c7947 */ /* 0x000fea000383ffff */
.L_x_36:
[----:B------:R-:W-:-:S07]  /*a070*/  MOV R0, UR5 ;  /* 0x0000000500007c02 */ /* 0x000fce0008000f00 */
.L_x_145:
[----:B-1----:R1:W2:Y:S02]  /*a080*/  SYNCS.PHASECHK.TRANS64.TRYWAIT P0, [R0+URZ], R2 ;  /* 0x00000002000075a7 */ /* 0x0022a400080011ff */
[----:B--2---:R-:W-:Y:S05]  /*a090*/  @!P0 NANOSLEEP.SYNCS 0x989680 ;  /* 0x009896800000895d */ /* 0x004fea0003900000 */
[----:B------:R-:W2:Y:S02]  /*a0a0*/  @!P0 SYNCS.PHASECHK.TRANS64 P0, [R0+URZ], R2 ;  /* 0x00000002000085a7 */ /* 0x000ea400080010ff */
[----:B--2---:R-:W-:Y:S05]  /*a0b0*/  @!P0 BRA `(.L_x_145) ;  /* 0xfffffffc00f08947 */ /* 0x004fea000383ffff */
[----:B------:R-:W-:Y:S05]  /*a0c0*/  BRA `(.L_x_146) ;  /* 0xffffff90004c7947 */ /* 0x000fea000383ffff */
.L_x_37:
[----:B------:R-:W-:-:S07]  /*a0d0*/  MOV R0, UR5 ;  /* 0x0000000500007c02 */ /* 0x000fce0008000f00 */
.L_x_147:
[----:B-1----:R1:W2:Y:S02]  /*a0e0*/  SYNCS.PHASECHK.TRANS64.TRYWAIT P0, [R0+URZ], R2 ;  /* 0x00000002000075a7 */ /* 0x0022a400080011ff */
[----:B--2---:R-:W-:Y:S05]  /*a0f0*/  @!P0 NANOSLEEP.SYNCS 0x989680 ;  /* 0x009896800000895d */ /* 0x004fea0003900000 */
[----:B------:R-:W2:Y:S02]  /*a100*/  @!P0 SYNCS.PHASECHK.TRANS64 P0, [R0+URZ], R2 ;  /* 0x00000002000085a7 */ /* 0x000ea400080010ff */
[----:B--2---:R-:W-:Y:S05]  /*a110*/  @!P0 BRA `(.L_x_147) ;  /* 0xfffffffc00f08947 */ /* 0x004fea000383ffff */
[----:B------:R-:W-:Y:S05]  /*a120*/  BRA `(.L_x_148) ;  /* 0xffffff90005c7947 */ /* 0x000fea000383ffff */
.L_x_38:
[----:B------:R-:W-:-:S07]  /*a130*/  MOV R0, UR5 ;  /* 0x0000000500007c02 */ /* 0x000fce0008000f00 */
.L_x_149:
[----:B-1----:R1:W2:Y:S02]  /*a140*/  SYNCS.PHASECHK.TRANS64.TRYWAIT P0, [R0+URZ], R2 ;  /* 0x00000002000075a7 */ /* 0x0022a400080011ff */
[----:B--2---:R-:W-:Y:S05]  /*a150*/  @!P0 NANOSLEEP.SYNCS 0x989680 ;  /* 0x009896800000895d */ /* 0x004fea0003900000 */
[----:B------:R-:W2:Y:S02]  /*a160*/  @!P0 SYNCS.PHASECHK.TRANS64 P0, [R0+URZ], R2 ;  /* 0x00000002000085a7 */ /* 0x000ea400080010ff */
[----:B--2---:R-:W-:Y:S05]  /*a170*/  @!P0 BRA `(.L_x_149) ;  /* 0xfffffffc00f08947 */ /* 0x004fea000383ffff */
[----:B------:R-:W-:Y:S05]  /*a180*/  BRA `(.L_x_150) ;  /* 0xffffff90006c7947 */ /* 0x000fea000383ffff */
.L_x_39:
[----:B------:R-:W-:-:S07]  /*a190*/  MOV R0, UR5 ;  /* 0x0000000500007c02 */ /* 0x000fce0008000f00 */
.L_x_151:
[----:B-1----:R1:W2:Y:S02]  /*a1a0*/  SYNCS.PHASECHK.TRANS64.TRYWAIT P0, [R0+URZ], R2 ;  /* 0x00000002000075a7 */ /* 0x0022a400080011ff */
[----:B--2---:R-:W-:Y:S05]  /*a1b0*/  @!P0 NANOSLEEP.SYNCS 0x989680 ;  /* 0x009896800000895d */ /* 0x004fea0003900000 */
[----:B------:R-:W2:Y:S02]  /*a1c0*/  @!P0 SYNCS.PHASECHK.TRANS64 P0, [R0+URZ], R2 ;  /* 0x00000002000085a7 */ /* 0x000ea400080010ff */
[----:B--2---:R-:W-:Y:S05]  /*a1d0*/  @!P0 BRA `(.L_x_151) ;  /* 0xfffffffc00f08947 */ /* 0x004fea000383ffff */
[----:B------:R-:W-:Y:S05]  /*a1e0*/  BRA `(.L_x_152) ;  /* 0xffffff90007c7947 */ /* 0x000fea000383ffff */
.L_x_40:
[----:B------:R-:W-:-:S07]  /*a1f0*/  MOV R0, UR5 ;  /* 0x0000000500007c02 */ /* 0x000fce0008000f00 */
.L_x_153:
[----:B-1----:R1:W2:Y:S02]  /*a200*/  SYNCS.PHASECHK.TRANS64.TRYWAIT P0, [R0+URZ], R2 ;  /* 0x00000002000075a7 */ /* 0x0022a400080011ff */
[----:B--2---:R-:W-:Y:S05]  /*a210*/  @!P0 NANOSLEEP.SYNCS 0x989680 ;  /* 0x009896800000895d */ /* 0x004fea0003900000 */
[----:B------:R-:W2:Y:S02]  /*a220*/  @!P0 SYNCS.PHASECHK.TRANS64 P0, [R0+URZ], R2 ;  /* 0x00000002000085a7 */ /* 0x000ea400080010ff */
[----:B--2---:R-:W-:Y:S05]  /*a230*/  @!P0 BRA `(.L_x_153) ;  /* 0xfffffffc00f08947 */ /* 0x004fea000383ffff */
[----:B------:R-:W-:Y:S05]  /*a240*/  BRA `(.L_x_154) ;  /* 0xffffff90008c7947 */ /* 0x000fea000383ffff */
.L_x_41:
[----:B------:R-:W-:-:S07]  /*a250*/  MOV R0, UR5 ;  /* 0x0000000500007c02 */ /* 0x000fce0008000f00 */
.L_x_155:
[----:B-1----:R1:W2:Y:S02]  /*a260*/  SYNCS.PHASECHK.TRANS64.TRYWAIT P0, [R0+URZ], R2 ;  /* 0x00000002000075a7 */ /* 0x0022a400080011ff */
[----:B--2---:R-:W-:Y:S05]  /*a270*/  @!P0 NANOSLEEP.SYNCS 0x989680 ;  /* 0x009896800000895d */ /* 0x004fea0003900000 */
[----:B------:R-:W2:Y:S02]  /*a280*/  @!P0 SYNCS.PHASECHK.TRANS64 P0, [R0+URZ], R2 ;  /* 0x00000002000085a7 */ /* 0x000ea400080010ff */
[----:B--2---:R-:W-:Y:S05]  /*a290*/  @!P0 BRA `(.L_x_155) ;  /* 0xfffffffc00f08947 */ /* 0x004fea000383ffff */
[----:B------:R-:W-:Y:S05]  /*a2a0*/  BRA `(.L_x_156) ;  /* 0xffffff90009c7947 */ /* 0x000fea000383ffff */
.L_x_42:
[----:B------:R-:W-:-:S07]  /*a2b0*/  MOV R0, UR5 ;  /* 0x0000000500007c02 */ /* 0x000fce0008000f00 */
.L_x_157:
[----:B-1----:R1:W2:Y:S02]  /*a2c0*/  SYNCS.PHASECHK.TRANS64.TRYWAIT P0, [R0+URZ], R2 ;  /* 0x00000002000075a7 */ /* 0x0022a400080011ff */
[----:B--2---:R-:W-:Y:S05]  /*a2d0*/  @!P0 NANOSLEEP.SYNCS 0x989680 ;  /* 0x009896800000895d */ /* 0x004fea0003900000 */
[----:B------:R-:W2:Y:S02]  /*a2e0*/  @!P0 SYNCS.PHASECHK.TRANS64 P0, [R0+URZ], R2 ;  /* 0x00000002000085a7 */ /* 0x000ea400080010ff */
[----:B--2---:R-:W-:Y:S05]  /*a2f0*/  @!P0 BRA `(.L_x_157) ;  /* 0xfffffffc00f08947 */ /* 0x004fea000383ffff */
[----:B------:R-:W-:Y:S05]  /*a300*/  BRA `(.L_x_158) ;  /* 0xffffff9000ac7947 */ /* 0x000fea000383ffff */
.L_x_43:
[----:B------:R-:W-:-:S07]  /*a310*/  MOV R0, UR5 ;  /* 0x0000000500007c02 */ /* 0x000fce0008000f00 */
.L_x_159:
[----:B-1----:R1:W2:Y:S02]  /*a320*/  SYNCS.PHASECHK.TRANS64.TRYWAIT P0, [R0+URZ], R2 ;  /* 0x00000002000075a7 */ /* 0x0022a400080011ff */
[----:B--2---:R-:W-:Y:S05]  /*a330*/  @!P0 NANOSLEEP.SYNCS 0x989680 ;  /* 0x009896800000895d */ /* 0x004fea0003900000 */
[----:B------:R-:W2:Y:S02]  /*a340*/  @!P0 SYNCS.PHASECHK.TRANS64 P0, [R0+URZ], R2 ;  /* 0x00000002000085a7 */ /* 0x000ea400080010ff */
[----:B--2---:R-:W-:Y:S05]  /*a350*/  @!P0 BRA `(.L_x_159) ;  /* 0xfffffffc00f08947 */ /* 0x004fea000383ffff */
[----:B------:R-:W-:Y:S05]  /*a360*/  BRA `(.L_x_160) ;  /* 0xffffff9000bc7947 */ /* 0x000fea000383ffff */
.L_x_44:
[----:B------:R-:W-:-:S07]  /*a370*/  MOV R0, UR5 ;  /* 0x0000000500007c02 */ /* 0x000fce0008000f00 */
.L_x_161:
[----:B-1----:R1:W2:Y:S02]  /*a380*/  SYNCS.PHASECHK.TRANS64.TRYWAIT P0, [R0+URZ], R2 ;  /* 0x00000002000075a7 */ /* 0x0022a400080011ff */
[----:B--2---:R-:W-:Y:S05]  /*a390*/  @!P0 NANOSLEEP.SYNCS 0x989680 ;  /* 0x009896800000895d */ /* 0x004fea0003900000 */
[----:B------:R-:W2:Y:S02]  /*a3a0*/  @!P0 SYNCS.PHASECHK.TRANS64 P0, [R0+URZ], R2 ;  /* 0x00000002000085a7 */ /* 0x000ea400080010ff */
[----:B--2---:R-:W-:Y:S05]  /*a3b0*/  @!P0 BRA `(.L_x_161) ;  /* 0xfffffffc00f08947 */ /* 0x004fea000383ffff */
[----:B------:R-:W-:Y:S05]  /*a3c0*/  BRA `(.L_x_162) ;  /* 0xffffff9000cc7947 */ /* 0x000fea000383ffff */
.L_x_45:
[----:B------:R-:W-:-:S07]  /*a3d0*/  MOV R0, UR5 ;  /* 0x0000000500007c02 */ /* 0x000fce0008000f00 */
.L_x_163:
[----:B-1----:R1:W2:Y:S02]  /*a3e0*/  SYNCS.PHASECHK.TRANS64.TRYWAIT P0, [R0+URZ], R2 ;  /* 0x00000002000075a7 */ /* 0x0022a400080011ff */
[----:B--2---:R-:W-:Y:S05]  /*a3f0*/  @!P0 NANOSLEEP.SYNCS 0x989680 ;  /* 0x009896800000895d */ /* 0x004fea0003900000 */
[----:B------:R-:W2:Y:S02]  /*a400*/  @!P0 SYNCS.PHASECHK.TRANS64 P0, [R0+URZ], R2 ;  /* 0x00000002000085a7 */ /* 0x000ea400080010ff */
[----:B--2---:R-:W-:Y:S05]  /*a410*/  @!P0 BRA `(.L_x_163) ;  /* 0xfffffffc00f08947 */ /* 0x004fea000383ffff */
[----:B------:R-:W-:Y:S05]  /*a420*/  BRA `(.L_x_164) ;  /* 0xffffff9000dc7947 */ /* 0x000fea000383ffff */
.L_x_46:
[----:B------:R-:W-:-:S07]  /*a430*/  MOV R0, UR5 ;  /* 0x0000000500007c02 */ /* 0x000fce0008000f00 */
.L_x_165:
[----:B-1----:R1:W2:Y:S02]  /*a440*/  SYNCS.PHASECHK.TRANS64.TRYWAIT P0, [R0+URZ], R2 ;  /* 0x00000002000075a7 */ /* 0x0022a400080011ff */
[----:B--2---:R-:W-:Y:S05]  /*a450*/  @!P0 NANOSLEEP.SYNCS 0x989680 ;  /* 0x009896800000895d */ /* 0x004fea0003900000 */
[----:B------:R-:W2:Y:S02]  /*a460*/  @!P0 SYNCS.PHASECHK.TRANS64 P0, [R0+URZ], R2 ;  /* 0x00000002000085a7 */ /* 0x000ea400080010ff */
[----:B--2---:R-:W-:Y:S05]  /*a470*/  @!P0 BRA `(.L_x_165) ;  /* 0xfffffffc00f08947 */ /* 0x004fea000383ffff */
[----:B------:R-:W-:Y:S05]  /*a480*/  BRA `(.L_x_166) ;  /* 0xffffff9000ec7947 */ /* 0x000fea000383ffff */
.L_x_47:
[----:B------:R-:W-:-:S07]  /*a490*/  MOV R0, UR5 ;  /* 0x0000000500007c02 */ /* 0x000fce0008000f00 */
.L_x_167:
[----:B-1----:R1:W2:Y:S02]  /*a4a0*/  SYNCS.PHASECHK.TRANS64.TRYWAIT P0, [R0+URZ], R2 ;  /* 0x00000002000075a7 */ /* 0x0022a400080011ff */
[----:B--2---:R-:W-:Y:S05]  /*a4b0*/  @!P0 NANOSLEEP.SYNCS 0x989680 ;  /* 0x009896800000895d */ /* 0x004fea0003900000 */
[----:B------:R-:W2:Y:S02]  /*a4c0*/  @!P0 SYNCS.PHASECHK.TRANS64 P0, [R0+URZ], R2 ;  /* 0x00000002000085a7 */ /* 0x000ea400080010ff */
[----:B--2---:R-:W-:Y:S05]  /*a4d0*/  @!P0 BRA `(.L_x_167) ;  /* 0xfffffffc00f08947 */ /* 0x004fea000383ffff */
[----:B------:R-:W-:Y:S05]  /*a4e0*/  BRA `(.L_x_168) ;  /* 0xffffff9000fc7947 */ /* 0x000fea000383ffff */
.L_x_48:
[----:B------:R-:W-:-:S07]  /*a4f0*/  MOV R0, UR5 ;  /* 0x0000000500007c02 */ /* 0x000fce0008000f00 */
.L_x_169:
[----:B-1----:R1:W2:Y:S02]  /*a500*/  SYNCS.PHASECHK.TRANS64.TRYWAIT P0, [R0+URZ], R2 ;  /* 0x00000002000075a7 */ /* 0x0022a400080011ff */
[----:B--2---:R-:W-:Y:S05]  /*a510*/  @!P0 NANOSLEEP.SYNCS 0x989680 ;  /* 0x009896800000895d */ /* 0x004fea0003900000 */
[----:B------:R-:W2:Y:S02]  /*a520*/  @!P0 SYNCS.PHASECHK.TRANS64 P0, [R0+URZ], R2 ;  /* 0x00000002000085a7 */ /* 0x000ea400080010ff */
[----:B--2---:R-:W-:Y:S05]  /*a530*/  @!P0 BRA `(.L_x_169) ;  /* 0xfffffffc00f08947 */ /* 0x004fea000383ffff */
[----:B------:R-:W-:Y:S05]  /*a540*/  BRA `(.L_x_170) ;  /* 0xffffff94000c7947 */ /* 0x000fea000383ffff */
.L_x_49:
[----:B------:R-:W-:-:S07]  /*a550*/  MOV R0, UR5 ;  /* 0x0000000500007c02 */ /* 0x000fce0008000f00 */
.L_x_171:
[----:B-1----:R1:W2:Y:S02]  /*a560*/  SYNCS.PHASECHK.TRANS64.TRYWAIT P0, [R0+URZ], R2 ;  /* 0x00000002000075a7 */ /* 0x0022a400080011ff */
[----:B--2---:R-:W-:Y:S05]  /*a570*/  @!P0 NANOSLEEP.SYNCS 0x989680 ;  /* 0x009896800000895d */ /* 0x004fea0003900000 */
[----:B------:R-:W2:Y:S02]  /*a580*/  @!P0 SYNCS.PHASECHK.TRANS64 P0, [R0+URZ], R2 ;  /* 0x00000002000085a7 */ /* 0x000ea400080010ff */
[----:B--2---:R-:W-:Y:S05]  /*a590*/  @!P0 BRA `(.L_x_171) ;  /* 0xfffffffc00f08947 */ /* 0x004fea000383ffff */
[----:B------:R-:W-:Y:S05]  /*a5a0*/  BRA `(.L_x_172) ;  /* 0xffffff94001c7947 */ /* 0x000fea000383ffff */
.L_x_52:
[----:B------:R-:W-:-:S07]  /*a5b0*/  MOV R4, UR4 ;  /* 0x0000000400047c02 */ /* 0x000fce0008000f00 */
.L_x_173:
[----:B--2---:R2:W3:Y:S02]  /*a5c0*/  SYNCS.PHASECHK.TRANS64.TRYWAIT P1, [R4+URZ+0x168], R6 ;  /* 0x00016806040075a7 */ /* 0x0044e400080211ff */
[----:B---3--:R-:W-:Y:S05]  /*a5d0*/  @!P1 NANOSLEEP.SYNCS 0x989680 ;  /* 0x009896800000995d */ /* 0x008fea0003900000 */
[----:B------:R-:W3:Y:S02]  /*a5e0*/  @!P1 SYNCS.PHASECHK.TRANS64 P1, [R4+URZ+0x168], R6 ;  /* 0x00016806040095a7 */ /* 0x000ee400080210ff */
[----:B---3--:R-:W-:Y:S05]  /*a5f0*/  @!P1 BRA `(.L_x_173) ;  /* 0xfffffffc00f09947 */ /* 0x008fea000383ffff */
[----:B------:R-:W-:Y:S05]  /*a600*/  BRA `(.L_x_174) ;  /* 0xffffff94008c7947 */ /* 0x000fea000383ffff */
.L_x_53:
[----:B--2---:R-:W-:-:S07]  /*a610*/  MOV R4, UR4 ;  /* 0x0000000400047c02 */ /* 0x004fce0008000f00 */
.L_x_175:
[----:B--2---:R2:W3:Y:S02]  /*a620*/  SYNCS.PHASECHK.TRANS64.TRYWAIT P1, [R4+URZ+0x160], R5 ;  /* 0x00016005040075a7 */ /* 0x0044e400080211ff */
[----:B---3--:R-:W-:Y:S05]  /*a630*/  @!P1 NANOSLEEP.SYNCS 0x989680 ;  /* 0x009896800000995d */ /* 0x008fea0003900000 */
[----:B------:R-:W3:Y:S02]  /*a640*/  @!P1 SYNCS.PHASECHK.TRANS64 P1, [R4+URZ+0x160], R5 ;  /* 0x00016005040095a7 */ /* 0x000ee400080210ff */
[----:B---3--:R-:W-:Y:S05]  /*a650*/  @!P1 BRA `(.L_x_175) ;  /* 0xfffffffc00f09947 */ /* 0x008fea000383ffff */
[----:B------:R-:W-:Y:S05]  /*a660*/  BRA `(.L_x_176) ;  /* 0xffffff9400947947 */ /* 0x000fea000383ffff */
.L_x_61:
[----:B------:R-:W-:-:S07]  /*a670*/  MOV R0, UR19 ;  /* 0x0000001300007c02 */ /* 0x000fce0008000f00 */
.L_x_177:
[----:B-1----:R1:W2:Y:S02]  /*a680*/  SYNCS.PHASECHK.TRANS64.TRYWAIT P0, [R0+URZ+0x160], R2 ;  /* 0x00016002000075a7 */ /* 0x0022a400080011ff */
[----:B--2---:R-:W-:Y:S05]  /*a690*/  @!P0 NANOSLEEP.SYNCS 0x989680 ;  /* 0x009896800000895d */ /* 0x004fea0003900000 */
[----:B------:R-:W2:Y:S02]  /*a6a0*/  @!P0 SYNCS.PHASECHK.TRANS64 P0, [R0+URZ+0x160], R2 ;  /* 0x00016002000085a7 */ /* 0x000ea400080010ff */
[----:B--2---:R-:W-:Y:S05]  /*a6b0*/  @!P0 BRA `(.L_x_177) ;  /* 0xfffffffc00f08947 */ /* 0x004fea000383ffff */
[----:B------:R-:W-:Y:S05]  /*a6c0*/  BRA `(.L_x_178) ;  /* 0xffffff9c00087947 */ /* 0x000fea000383ffff */
.L_x_62:
[----:B------:R-:W-:-:S07]  /*a6d0*/  MOV R0, UR23 ;  /* 0x0000001700007c02 */ /* 0x000fce0008000f00 */
.L_x_179:
[----:B-1----:R1:W2:Y:S02]  /*a6e0*/  SYNCS.PHASECHK.TRANS64.TRYWAIT P0, [R0+URZ+0x180], R2 ;  /* 0x00018002000075a7 */ /* 0x0022a400080011ff */
[----:B--2---:R-:W-:Y:S05]  /*a6f0*/  @!P0 NANOSLEEP.SYNCS 0x989680 ;  /* 0x009896800000895d */ /* 0x004fea0003900000 */
[----:B------:R-:W2:Y:S02]  /*a700*/  @!P0 SYNCS.PHASECHK.TRANS64 P0, [R0+URZ+0x180], R2 ;  /* 0x00018002000085a7 */ /* 0x000ea400080010ff */
[----:B--2---:R-:W-:Y:S05]  /*a710*/  @!P0 BRA `(.L_x_179) ;  /* 0xfffffffc00f08947 */ /* 0x004fea000383ffff */
[----:B------:R-:W-:Y:S05]  /*a720*/  BRA `(.L_x_180) ;  /* 0xffffff9c00207947 */ /* 0x000fea000383ffff */
.L_x_65:
[----:B-1----:R-:W-:Y:S07]  /*a730*/  MOV R0, UR15 ;  /* 0x0000000f00007c02 */ /* 0x002fee0008000f00 */
.L_x_181:
[----:B-1----:R1:W2:Y:S02]  /*a740*/  SYNCS.PHASECHK.TRANS64.TRYWAIT P0, [R0+URZ], R3 ;  /* 0x00000003000075a7 */ /* 0x0022a400080011ff */
[----:B--2---:R-:W-:Y:S05]  /*a750*/  @!P0 NANOSLEEP.SYNCS 0x989680 ;  /* 0x009896800000895d */ /* 0x004fea0003900000 */
[----:B------:R-:W2:Y:S02]  /*a760*/  @!P0 SYNCS.PHASECHK.TRANS64 P0, [R0+URZ], R3 ;  /* 0x00000003000085a7 */ /* 0x000ea400080010ff */
[----:B--2---:R-:W-:Y:S05]  /*a770*/  @!P0 BRA `(.L_x_181) ;  /* 0xfffffffc00f08947 */ /* 0x004fea000383ffff */
[----:B------:R-:W-:Y:S05]  /*a780*/  BRA `(.L_x_64) ;  /* 0xffffff9c00507947 */ /* 0x000fea000383ffff */
.L_x_68:
[----:B------:R-:W-:-:S07]  /*a790*/  MOV R0, UR4 ;  /* 0x0000000400007c02 */ /* 0x000fce0008000f00 */
.L_x_182:
[----:B-1----:R1:W3:Y:S02]  /*a7a0*/  SYNCS.PHASECHK.TRANS64.TRYWAIT P0, [R0+URZ], R2 ;  /* 0x00000002000075a7 */ /* 0x0022e400080011ff */
[----:B---3--:R-:W-:Y:S05]  /*a7b0*/  @!P0 NANOSLEEP.SYNCS 0x989680 ;  /* 0x009896800000895d */ /* 0x008fea0003900000 */
[----:B------:R-:W3:Y:S02]  /*a7c0*/  @!P0 SYNCS.PHASECHK.TRANS64 P0, [R0+URZ], R2 ;  /* 0x00000002000085a7 */ /* 0x000ee400080010ff */
[----:B---3--:R-:W-:Y:S05]  /*a7d0*/  @!P0 BRA `(.L_x_182) ;  /* 0xfffffffc00f08947 */ /* 0x008fea000383ffff */
[----:B------:R-:W-:Y:S05]  /*a7e0*/  BRA `(.L_x_183) ;  /* 0xffffffa000147947 */ /* 0x000fea000383ffff */
.L_x_69:
[----:B------:R-:W-:-:S07]  /*a7f0*/  MOV R0, UR4 ;  /* 0x0000000400007c02 */ /* 0x000fce0008000f00 */
.L_x_184:
[----:B-1----:R1:W2:Y:S02]  /*a800*/  SYNCS.PHASECHK.TRANS64.TRYWAIT P0, [R0+URZ], R2 ;  /* 0x00000002000075a7 */ /* 0x0022a400080011ff */
[----:B--2---:R-:W-:Y:S05]  /*a810*/  @!P0 NANOSLEEP.SYNCS 0x989680 ;  /* 0x009896800000895d */ /* 0x004fea0003900000 */
[----:B------:R-:W2:Y:S02]  /*a820*/  @!P0 SYNCS.PHASECHK.TRANS64 P0, [R0+URZ], R2 ;  /* 0x00000002000085a7 */ /* 0x000ea400080010ff */
[----:B--2---:R-:W-:Y:S05]  /*a830*/  @!P0 BRA `(.L_x_184) ;  /* 0xfffffffc00f08947 */ /* 0x004fea000383ffff */
[----:B------:R-:W-:Y:S05]  /*a840*/  BRA `(.L_x_185) ;  /* 0xffffffa000207947 */ /* 0x000fea000383ffff */
.L_x_74:
[----:B------:R-:W-:Y:S07]  /*a850*/  MOV R0, UR20 ;  /* 0x0000001400007c02 */ /* 0x000fee0008000f00 */
.L_x_186:
[----:B-1----:R1:W2:Y:S02]  /*a860*/  SYNCS.PHASECHK.TRANS64.TRYWAIT P0, [R0+URZ+0x160], R3 ;  /* 0x00016003000075a7 */ /* 0x0022a400080011ff */
[----:B--2---:R-:W-:Y:S05]  /*a870*/  @!P0 NANOSLEEP.SYNCS 0x989680 ;  /* 0x009896800000895d */ /* 0x004fea0003900000 */
[----:B------:R-:W2:Y:S02]  /*a880*/  @!P0 SYNCS.PHASECHK.TRANS64 P0, [R0+URZ+0x160], R3 ;  /* 0x00016003000085a7 */ /* 0x000ea400080010ff */
[----:B--2---:R-:W-:Y:S05]  /*a890*/  @!P0 BRA `(.L_x_186) ;  /* 0xfffffffc00f08947 */ /* 0x004fea000383ffff */
[----:B------:R-:W-:Y:S05]  /*a8a0*/  BRA `(.L_x_187) ;  /* 0xffffffa800007947 */ /* 0x000fea000383ffff */
.L_x_77:
[----:B------:R-:W-:Y:S07]  /*a8b0*/  MOV R3, UR20 ;  /* 0x0000001400037c02 */ /* 0x000fee0008000f00 */
.L_x_188:
[----:B-1----:R1:W2:Y:S02]  /*a8c0*/  SYNCS.PHASECHK.TRANS64.TRYWAIT P1, [R3+URZ+0x158], R8 ;  /* 0x00015808030075a7 */ /* 0x0022a400080211ff */
[----:B--2---:R-:W-:Y:S05]  /*a8d0*/  @!P1 NANOSLEEP.SYNCS 0x989680 ;  /* 0x009896800000995d */ /* 0x004fea0003900000 */
[----:B------:R-:W2:Y:S02]  /*a8e0*/  @!P1 SYNCS.PHASECHK.TRANS64 P1, [R3+URZ+0x158], R8 ;  /* 0x00015808030095a7 */ /* 0x000ea400080210ff */
[----:B--2---:R-:W-:Y:S05]  /*a8f0*/  @!P1 BRA `(.L_x_188) ;  /* 0xfffffffc00f09947 */ /* 0x004fea000383ffff */
[----:B------:R-:W-:Y:S05]  /*a900*/  BRA `(.L_x_76) ;  /* 0xffffffac005c7947 */ /* 0x000fea000383ffff */
.L_x_80:
[----:B------:R-:W-:Y:S07]  /*a910*/  MOV R0, UR20 ;  /* 0x0000001400007c02 */ /* 0x000fee0008000f00 */
.L_x_189:
[----:B-1----:R1:W2:Y:S02]  /*a920*/  SYNCS.PHASECHK.TRANS64.TRYWAIT P1, [R0+URZ+0x130], R8 ;  /* 0x00013008000075a7 */ /* 0x0022a400080211ff */
[----:B--2---:R-:W-:Y:S05]  /*a930*/  @!P1 NANOSLEEP.SYNCS 0x989680 ;  /* 0x009896800000995d */ /* 0x004fea0003900000 */
[----:B------:R-:W2:Y:S02]  /*a940*/  @!P1 SYNCS.PHASECHK.TRANS64 P1, [R0+URZ+0x130], R8 ;  /* 0x00013008000095a7 */ /* 0x000ea400080210ff */
[----:B--2---:R-:W-:Y:S05]  /*a950*/  @!P1 BRA `(.L_x_189) ;  /* 0xfffffffc00f09947 */ /* 0x004fea000383ffff */
[----:B------:R-:W-:Y:S05]  /*a960*/  BRA `(.L_x_190) ;  /* 0xffffffb000cc7947 */ /* 0x000fea000383ffff */
.L_x_81:
[----:B------:R-:W-:Y:S07]  /*a970*/  MOV R0, UR20 ;  /* 0x0000001400007c02 */ /* 0x000fee0008000f00 */
.L_x_191:
[----:B-1----:R1:W2:Y:S02]  /*a980*/  SYNCS.PHASECHK.TRANS64.TRYWAIT P1, [R0+URZ+0x138], R8 ;  /* 0x00013808000075a7 */ /* 0x0022a400080211ff */
[----:B--2---:R-:W-:Y:S05]  /*a990*/  @!P1 NANOSLEEP.SYNCS 0x989680 ;  /* 0x009896800000995d */ /* 0x004fea0003900000 */
[----:B------:R-:W2:Y:S02]  /*a9a0*/  @!P1 SYNCS.PHASECHK.TRANS64 P1, [R0+URZ+0x138], R8 ;  /* 0x00013808000095a7 */ /* 0x000ea400080210ff */
[----:B--2---:R-:W-:Y:S05]  /*a9b0*/  @!P1 BRA `(.L_x_191) ;  /* 0xfffffffc00f09947 */ /* 0x004fea000383ffff */
[----:B------:R-:W-:Y:S05]  /*a9c0*/  BRA `(.L_x_192) ;  /* 0xffffffb4000c7947 */ /* 0x000fea000383ffff */
.L_x_82:
[----:B------:R-:W-:Y:S07]  /*a9d0*/  MOV R0, UR20 ;  /* 0x0000001400007c02 */ /* 0x000fee0008000f00 */
.L_x_193:
[----:B-1----:R1:W2:Y:S02]  /*a9e0*/  SYNCS.PHASECHK.TRANS64.TRYWAIT P1, [R0+URZ+0x140], R8 ;  /* 0x00014008000075a7 */ /* 0x0022a400080211ff */
[----:B--2---:R-:W-:Y:S05]  /*a9f0*/  @!P1 NANOSLEEP.SYNCS 0x989680 ;  /* 0x009896800000995d */ /* 0x004fea0003900000 */
[----:B------:R-:W2:Y:S02]  /*aa00*/  @!P1 SYNCS.PHASECHK.TRANS64 P1, [R0+URZ+0x140], R8 ;  /* 0x00014008000095a7 */ /* 0x000ea400080210ff */
[----:B--2---:R-:W-:Y:S05]  /*aa10*/  @!P1 BRA `(.L_x_193) ;  /* 0xfffffffc00f09947 */ /* 0x004fea000383ffff */
[----:B------:R-:W-:Y:S05]  /*aa20*/  BRA `(.L_x_194) ;  /* 0xffffffb4004c7947 */ /* 0x000fea000383ffff */
.L_x_83:
[----:B------:R-:W-:Y:S07]  /*aa30*/  MOV R0, UR20 ;  /* 0x0000001400007c02 */ /* 0x000fee0008000f00 */
.L_x_195:
[----:B-1----:R1:W2:Y:S02]  /*aa40*/  SYNCS.PHASECHK.TRANS64.TRYWAIT P0, [R0+URZ+0x148], R8 ;  /* 0x00014808000075a7 */ /* 0x0022a400080011ff */
[----:B--2---:R-:W-:Y:S05]  /*aa50*/  @!P0 NANOSLEEP.SYNCS 0x989680 ;  /* 0x009896800000895d */ /* 0x004fea0003900000 */
[----:B------:R-:W2:Y:S02]  /*aa60*/  @!P0 SYNCS.PHASECHK.TRANS64 P0, [R0+URZ+0x148], R8 ;  /* 0x00014808000085a7 */ /* 0x000ea400080010ff */
[----:B--2---:R-:W-:Y:S05]  /*aa70*/  @!P0 BRA `(.L_x_195) ;  /* 0xfffffffc00f08947 */ /* 0x004fea000383ffff */
[----:B------:R-:W-:Y:S05]  /*aa80*/  BRA `(.L_x_196) ;  /* 0xffffffb400987947 */ /* 0x000fea000383ffff */
.L_x_85:
[----:B------:R-:W-:-:S07]  /*aa90*/  MOV R0, UR20 ;  /* 0x0000001400007c02 */ /* 0x000fce0008000f00 */
.L_x_197:
[----:B-1----:R1:W2:Y:S02]  /*aaa0*/  SYNCS.PHASECHK.TRANS64.TRYWAIT P0, [R0+URZ+0x130], R2 ;  /* 0x00013002000075a7 */ /* 0x0022a400080011ff */
[----:B--2---:R-:W-:Y:S05]  /*aab0*/  @!P0 NANOSLEEP.SYNCS 0x989680 ;  /* 0x009896800000895d */ /* 0x004fea0003900000 */
[----:B------:R-:W2:Y:S02]  /*aac0*/  @!P0 SYNCS.PHASECHK.TRANS64 P0, [R0+URZ+0x130], R2 ;  /* 0x00013002000085a7 */ /* 0x000ea400080010ff */
[----:B--2---:R-:W-:Y:S05]  /*aad0*/  @!P0 BRA `(.L_x_197) ;  /* 0xfffffffc00f08947 */ /* 0x004fea000383ffff */
[----:B------:R-:W-:Y:S05]  /*aae0*/  BRA `(.L_x_198) ;  /* 0xffffffb400f47947 */ /* 0x000fea000383ffff */
.L_x_86:
[----:B-1----:R-:W-:-:S07]  /*aaf0*/  MOV R0, UR20 ;  /* 0x0000001400007c02 */ /* 0x002fce0008000f00 */
.L_x_199:
[----:B-1----:R1:W2:Y:S02]  /*ab00*/  SYNCS.PHASECHK.TRANS64.TRYWAIT P0, [R0+URZ+0x138], R2 ;  /* 0x00013802000075a7 */ /* 0x0022a400080011ff */
[----:B--2---:R-:W-:Y:S05]  /*ab10*/  @!P0 NANOSLEEP.SYNCS 0x989680 ;  /* 0x009896800000895d */ /* 0x004fea0003900000 */
[----:B------:R-:W2:Y:S02]  /*ab20*/  @!P0 SYNCS.PHASECHK.TRANS64 P0, [R0+URZ+0x138], R2 ;  /* 0x00013802000085a7 */ /* 0x000ea400080010ff */
[----:B--2---:R-:W-:Y:S05]  /*ab30*/  @!P0 BRA `(.L_x_199) ;  /* 0xfffffffc00f08947 */ /* 0x004fea000383ffff */
[----:B------:R-:W-:Y:S05]  /*ab40*/  BRA `(.L_x_200) ;  /* 0xffffffb400e47947 */ /* 0x000fea000383ffff */
.L_x_87:
[----:B-1----:R-:W-:-:S07]  /*ab50*/  MOV R0, UR20 ;  /* 0x0000001400007c02 */ /* 0x002fce0008000f00 */
.L_x_201:
[----:B-1----:R1:W2:Y:S02]  /*ab60*/  SYNCS.PHASECHK.TRANS64.TRYWAIT P0, [R0+URZ+0x140], R2 ;  /* 0x00014002000075a7 */ /* 0x0022a400080011ff */
[----:B--2---:R-:W-:Y:S05]  /*ab70*/  @!P0 NANOSLEEP.SYNCS 0x989680 ;  /* 0x009896800000895d */ /* 0x004fea0003900000 */
[----:B------:R-:W2:Y:S02]  /*ab80*/  @!P0 SYNCS.PHASECHK.TRANS64 P0, [R0+URZ+0x140], R2 ;  /* 0x00014002000085a7 */ /* 0x000ea400080010ff */
[----:B--2---:R-:W-:Y:S05]  /*ab90*/  @!P0 BRA `(.L_x_201) ;  /* 0xfffffffc00f08947 */ /* 0x004fea000383ffff */
[----:B------:R-:W-:Y:S05]  /*aba0*/  BRA `(.L_x_202) ;  /* 0xffffffb400d47947 */ /* 0x000fea000383ffff */
.L_x_89:
[----:B------:R-:W-:Y:S07]  /*abb0*/  MOV R0, UR49 ;  /* 0x0000003100007c02 */ /* 0x000fee0008000f00 */
.L_x_203:
[----:B-1----:R1:W2:Y:S02]  /*abc0*/  SYNCS.PHASECHK.TRANS64.TRYWAIT P0, [R0+URZ+0x160], R2 ;  /* 0x00016002000075a7 */ /* 0x0022a400080011ff */
[----:B--2---:R-:W-:Y:S05]  /*abd0*/  @!P0 NANOSLEEP.SYNCS 0x989680 ;  /* 0x009896800000895d */ /* 0x004fea0003900000 */
[----:B------:R-:W2:Y:S02]  /*abe0*/  @!P0 SYNCS.PHASECHK.TRANS64 P0, [R0+URZ+0x160], R2 ;  /* 0x00016002000085a7 */ /* 0x000ea400080010ff */
[----:B--2---:R-:W-:Y:S05]  /*abf0*/  @!P0 BRA `(.L_x_203) ;  /* 0xfffffffc00f08947 */ /* 0x004fea000383ffff */
[----:B------:R-:W-:Y:S05]  /*ac00*/  BRA `(.L_x_204) ;  /* 0xffffffb800b07947 */ /* 0x000fea000383ffff */
.L_x_100:
[----:B-1----:R-:W-:Y:S04]  /*ac10*/  MOV R2, UR49 ;  /* 0x0000003100027c02 */ /* 0x002fe80008000f00 */
[----:B------:R1:W3:Y:S03]  /*ac20*/  SYNCS.PHASECHK.TRANS64.TRYWAIT P1, [R2+URZ+0x110], R3 ;  /* 0x00011003020075a7 */ /* 0x0002e600080211ff */
[----:B---3--:R-:W-:Y:S05]  /*ac30*/  @!P1 NANOSLEEP.SYNCS 0x989680 ;  /* 0x009896800000995d */ /* 0x008fea0003900000 */
[----:B------:R-:W3:Y:S02]  /*ac40*/  @!P1 SYNCS.PHASECHK.TRANS64 P1, [R2+URZ+0x110], R3 ;  /* 0x00011003020095a7 */ /* 0x000ee400080210ff */
[----:B---3--:R-:W-:Y:S05]  /*ac50*/  @!P1 BRA `(.L_x_100) ;  /* 0xfffffffc00ec9947 */ /* 0x008fea000383ffff */
[----:B------:R-:W-:Y:S05]  /*ac60*/  BRA `(.L_x_99) ;  /* 0xffffffcc00807947 */ /* 0x000fea000383ffff */
.L_x_102:
[----:B-1----:R1:W4:Y:S02]  /*ac70*/  SYNCS.PHASECHK.TRANS64.TRYWAIT P1, [R67+URZ+0x170], R0 ;  /* 0x00017000430075a7 */ /* 0x00232400080211ff */
[----:B----4-:R-:W-:Y:S05]  /*ac80*/  @!P1 NANOSLEEP.SYNCS 0x989680 ;  /* 0x009896800000995d */ /* 0x010fea0003900000 */
[----:B------:R-:W4:Y:S02]  /*ac90*/  @!P1 SYNCS.PHASECHK.TRANS64 P1, [R67+URZ+0x170], R0 ;  /* 0x00017000430095a7 */ /* 0x000f2400080210ff */
[----:B----4-:R-:W-:Y:S05]  /*aca0*/  @!P1 BRA `(.L_x_102) ;  /* 0xfffffffc00f09947 */ /* 0x010fea000383ffff */
[----:B------:R-:W-:Y:S05]  /*acb0*/  BRA `(.L_x_101) ;  /* 0xffffffcc009c7947 */ /* 0x000fea000383ffff */
.L_x_111:
[----:B--2---:R2:W4:Y:S02]  /*acc0*/  SYNCS.PHASECHK.TRANS64.TRYWAIT P1, [R4+URZ+0x110], R0 ;  /* 0x00011000040075a7 */ /* 0x00452400080211ff */
[----:B----4-:R-:W-:Y:S05]  /*acd0*/  @!P1 NANOSLEEP.SYNCS 0x989680 ;  /* 0x009896800000995d */ /* 0x010fea0003900000 */
[----:B------:R-:W4:Y:S02]  /*ace0*/  @!P1 SYNCS.PHASECHK.TRANS64 P1, [R4+URZ+0x110], R0 ;  /* 0x00011000040095a7 */ /* 0x000f2400080210ff */
[----:B----4-:R-:W-:Y:S05]  /*acf0*/  @!P1 BRA `(.L_x_111) ;  /* 0xfffffffc00f09947 */ /* 0x010fea000383ffff */
[----:B------:R-:W-:Y:S05]  /*ad00*/  BRA `(.L_x_110) ;  /* 0xffffffd4008c7947 */ /* 0x000fea000383ffff */
.L_x_119:
[----:B-1----:R1:W4:Y:S02]  /*ad10*/  SYNCS.PHASECHK.TRANS64.TRYWAIT P1, [R2+URZ+0x110], R4 ;  /* 0x00011004020075a7 */ /* 0x00232400080211ff */
[----:B----4-:R-:W-:Y:S05]  /*ad20*/  @!P1 NANOSLEEP.SYNCS 0x989680 ;  /* 0x009896800000995d */ /* 0x010fea0003900000 */
[----:B------:R-:W4:Y:S02]  /*ad30*/  @!P1 SYNCS.PHASECHK.TRANS64 P1, [R2+URZ+0x110], R4 ;  /* 0x00011004020095a7 */ /* 0x000f2400080210ff */
[----:B----4-:R-:W-:Y:S05]  /*ad40*/  @!P1 BRA `(.L_x_119) ;  /* 0xfffffffc00f09947 */ /* 0x010fea000383ffff */
[----:B------:R-:W-:Y:S05]  /*ad50*/  BRA `(.L_x_118) ;  /* 0xffffffdc00947947 */ /* 0x000fea000383ffff */
.L_x_127:
[----:B--2---:R2:W4:Y:S02]  /*ad60*/  SYNCS.PHASECHK.TRANS64.TRYWAIT P1, [R3+URZ+0x110], R0 ;  /* 0x00011000030075a7 */ /* 0x00452400080211ff */
[----:B----4-:R-:W-:Y:S05]  /*ad70*/  @!P1 NANOSLEEP.SYNCS 0x989680 ;  /* 0x009896800000995d */ /* 0x010fea0003900000 */
[----:B------:R-:W4:Y:S02]  /*ad80*/  @!P1 SYNCS.PHASECHK.TRANS64 P1, [R3+URZ+0x110], R0 ;  /* 0x00011000030095a7 */ /* 0x000f2400080210ff */
[----:B----4-:R-:W-:Y:S05]  /*ad90*/  @!P1 BRA `(.L_x_127) ;  /* 0xfffffffc00f09947 */ /* 0x010fea000383ffff */
[----:B------:R-:W-:Y:S05]  /*ada0*/  BRA `(.L_x_126) ;  /* 0xffffffe400987947 */ /* 0x000fea000383ffff */
        .weak           $__internal_0_$__cuda_sm10x_tcgen05_guardrail_trap_col_being_dealloced_not_returned_by_alloc
        .type           $__internal_0_$__cuda_sm10x_tcgen05_guardrail_trap_col_being_dealloced_not_returned_by_alloc,@function
        .size           $__internal_0_$__cuda_sm10x_tcgen05_guardrail_trap_col_being_dealloced_not_returned_by_alloc,($__internal_1_$__cuda_sm10x_tcgen05_guardrail_trap_phase_invalid_during_alloc - $__internal_0_$__cuda_sm10x_tcgen05_guardrail_trap_col_being_dealloced_not_returned_by_alloc)
$__internal_0_$__cuda_sm10x_tcgen05_guardrail_trap_col_being_dealloced_not_returned_by_alloc:
[----:B------:R-:W-:Y:S05]  /*adb0*/  BPT.TRAP 0x1 ;  /* 0x000000040000795c */ /* 0x000fea0000300000 */
[----:B------:R-:W-:-:S04]  /*adc0*/  HFMA2 R3, -RZ, RZ, 0, 0 ;  /* 0x00000000ff037431 */ /* 0x000fc800000001ff */
[----:B------:R-:W-:Y:S05]  /*add0*/  RET.REL.NODEC R2 `(_ZN7cutlass13device_kernelINS_4conv6kernel13ConvUniversalINS1_16ConvProblemShapeILNS1_8OperatorE2ELi3EEENS1_10collective14CollectiveConvINS1_47MainloopSm100TmaUmmaWarpSpecializedImplicitGemmILS5_2ELi17ELi3ELi1ELi2EN4cute5tupleIJNSA_1CILi1EEESD_SD_EEEEENSB_IJNSC_ILi64EEENSB_IJNSC_ILi128EEEEEENSB_IJNSC_ILi32EEEEEEEEENS_10bfloat16_tESM_NSA_8TiledMMAINSA_8MMA_AtomIJNSA_20SM100_MMA_F16BF16_SSISM_SM_fLi64ELi128ELNSA_4UMMA5MajorE1ELSR_1ELNSQ_7ScaleInE0ELSS_0EEEEEENSA_6LayoutISE_NSB_IJNSC_ILi0EEESW_SW_EEEEENSB_IJNSA_10UnderscoreESZ_SZ_EEEEENS7_6detail27Sm100ImplicitGemmTileTraitsINSA_13SM90_TMA_LOADENSA_14ComposedLayoutINSA_7SwizzleILi3ELi4ELi3EEENSA_18smem_ptr_flag_bitsILi16EEENSV_INSB_IJSG_NSC_ILi8EEEEEENSB_IJSD_SG_EEEEEEEvEENS13_INSA_20SM90_TMA_LOAD_IM2COLES1E_vEEEENS_8epilogue10collective18CollectiveEpilogueINS1J_23Sm100TmaWarpSpecializedILi4ELi2ELi16ELb1ELb0EEEJSL_NSB_IJNSV_ISG_SD_EENSV_ISJ_SD_EEEEESM_NSB_IJlNSB_IJSD_lllEEESW_EEESM_S1S_NS1J_6fusion15FusionCallbacksIS1N_NS1T_17LinearCombinationISM_fSM_fLNS_15FloatRoundStyleE2EEESL_S1Q_JEEENSA_5SM1004TMEM4LOAD26SM100_TMEM_LOAD_16dp256b4xES14_NS15_INS16_ILi2ELi4ELi3EEES19_NSV_INSB_IJS1A_SJ_EEENSB_IJSJ_SD_EEEEEEENSA_17SM75_U32x4_LDSM_NENSA_14SM90_TMA_STOREES27_NSA_17SM90_U32x4_STSM_NENSA_39AutoVectorizingCopyWithAssumedAlignmentILi128EEEEEEvvEEEEvNT_6ParamsE) ;  /* 0xffffff5002887950 */ /* 0x000fea0003c3ffff */
        .weak           $__internal_1_$__cuda_sm10x_tcgen05_guardrail_trap_phase_invalid_during_alloc
        .type           $__internal_1_$__cuda_sm10x_tcgen05_guardrail_trap_phase_invalid_during_alloc,@function
        .size           $__internal_1_$__cuda_sm10x_tcgen05_guardrail_trap_phase_invalid_during_alloc,($__internal_2_$__cuda_sm10x_tcgen05_guardrail_trap_unallocated_columns_being_dealloced - $__internal_1_$__cuda_sm10x_tcgen05_guardrail_trap_phase_invalid_during_alloc)
$__internal_1_$__cuda_sm10x_tcgen05_guardrail_trap_phase_invalid_during_alloc:
[----:B------:R-:W-:Y:S05]  /*ade0*/  BPT.TRAP 0x1 ;  /* 0x000000040000795c */ /* 0x000fea0000300000 */
[----:B------:R-:W-:-:S04]  /*adf0*/  MOV R3, 0x0 ;  /* 0x0000000000037802 */ /* 0x000fc80000000f00 */
[----:B------:R-:W-:Y:S05]  /*ae00*/  RET.REL.NODEC R2 `(_ZN7cutlass13device_kernelINS_4conv6kernel13ConvUniversalINS1_16ConvProblemShapeILNS1_8OperatorE2ELi3EEENS1_10collective14CollectiveConvINS1_47MainloopSm100TmaUmmaWarpSpecializedImplicitGemmILS5_2ELi17ELi3ELi1ELi2EN4cute5tupleIJNSA_1CILi1EEESD_SD_EEEEENSB_IJNSC_ILi64EEENSB_IJNSC_ILi128EEEEEENSB_IJNSC_ILi32EEEEEEEEENS_10bfloat16_tESM_NSA_8TiledMMAINSA_8MMA_AtomIJNSA_20SM100_MMA_F16BF16_SSISM_SM_fLi64ELi128ELNSA_4UMMA5MajorE1ELSR_1ELNSQ_7ScaleInE0ELSS_0EEEEEENSA_6LayoutISE_NSB_IJNSC_ILi0EEESW_SW_EEEEENSB_IJNSA_10UnderscoreESZ_SZ_EEEEENS7_6detail27Sm100ImplicitGemmTileTraitsINSA_13SM90_TMA_LOADENSA_14ComposedLayoutINSA_7SwizzleILi3ELi4ELi3EEENSA_18smem_ptr_flag_bitsILi16EEENSV_INSB_IJSG_NSC_ILi8EEEEEENSB_IJSD_SG_EEEEEEEvEENS13_INSA_20SM90_TMA_LOAD_IM2COLES1E_vEEEENS_8epilogue10collective18CollectiveEpilogueINS1J_23Sm100TmaWarpSpecializedILi4ELi2ELi16ELb1ELb0EEEJSL_NSB_IJNSV_ISG_SD_EENSV_ISJ_SD_EEEEESM_NSB_IJlNSB_IJSD_lllEEESW_EEESM_S1S_NS1J_6fusion15FusionCallbacksIS1N_NS1T_17LinearCombinationISM_fSM_fLNS_15FloatRoundStyleE2EEESL_S1Q_JEEENSA_5SM1004TMEM4LOAD26SM100_TMEM_LOAD_16dp256b4xES14_NS15_INS16_ILi2ELi4ELi3EEES19_NSV_INSB_IJS1A_SJ_EEENSB_IJSJ_SD_EEEEEEENSA_17SM75_U32x4_LDSM_NENSA_14SM90_TMA_STOREES27_NSA_17SM90_U32x4_STSM_NENSA_39AutoVectorizingCopyWithAssumedAlignmentILi128EEEEEEvvEEEEvNT_6ParamsE) ;  /* 0xffffff50027c7950 */ /* 0x000fea0003c3ffff */
        .weak           $__internal_2_$__cuda_sm10x_tcgen05_guardrail_trap_unallocated_columns_being_dealloced
        .type           $__internal_2_$__cuda_sm10x_tcgen05_guardrail_trap_unallocated_columns_being_dealloced,@function
        .size           $__internal_2_$__cuda_sm10x_tcgen05_guardrail_trap_unallocated_columns_being_dealloced,(.L_x_206 - $__internal_2_$__cuda_sm10x_tcgen05_guardrail_trap_unallocated_columns_being_dealloced)
$__internal_2_$__cuda_sm10x_tcgen05_guardrail_trap_unallocated_columns_being_dealloced:
[----:B------:R-:W-:Y:S05]  /*ae10*/  BPT.TRAP 0x1 ;  /* 0x000000040000795c */ /* 0x000fea0000300000 */
[----:B------:R-:W-:-:S04]  /*ae20*/  HFMA2 R3, -RZ, RZ, 0, 0 ;  /* 0x00000000ff037431 */ /* 0x000fc800000001ff */
[----:B------:R-:W-:Y:S05]  /*ae30*/  RET.REL.NODEC R2 `(_ZN7cutlass13device_kernelINS_4conv6kernel13ConvUniversalINS1_16ConvProblemShapeILNS1_8OperatorE2ELi3EEENS1_10collective14CollectiveConvINS1_47MainloopSm100TmaUmmaWarpSpecializedImplicitGemmILS5_2ELi17ELi3ELi1ELi2EN4cute5tupleIJNSA_1CILi1EEESD_SD_EEEEENSB_IJNSC_ILi64EEENSB_IJNSC_ILi128EEEEEENSB_IJNSC_ILi32EEEEEEEEENS_10bfloat16_tESM_NSA_8TiledMMAINSA_8MMA_AtomIJNSA_20SM100_MMA_F16BF16_SSISM_SM_fLi64ELi128ELNSA_4UMMA5MajorE1ELSR_1ELNSQ_7ScaleInE0ELSS_0EEEEEENSA_6LayoutISE_NSB_IJNSC_ILi0EEESW_SW_EEEEENSB_IJNSA_10UnderscoreESZ_SZ_EEEEENS7_6detail27Sm100ImplicitGemmTileTraitsINSA_13SM90_TMA_LOADENSA_14ComposedLayoutINSA_7SwizzleILi3ELi4ELi3EEENSA_18smem_ptr_flag_bitsILi16EEENSV_INSB_IJSG_NSC_ILi8EEEEEENSB_IJSD_SG_EEEEEEEvEENS13_INSA_20SM90_TMA_LOAD_IM2COLES1E_vEEEENS_8epilogue10collective18CollectiveEpilogueINS1J_23Sm100TmaWarpSpecializedILi4ELi2ELi16ELb1ELb0EEEJSL_NSB_IJNSV_ISG_SD_EENSV_ISJ_SD_EEEEESM_NSB_IJlNSB_IJSD_lllEEESW_EEESM_S1S_NS1J_6fusion15FusionCallbacksIS1N_NS1T_17LinearCombinationISM_fSM_fLNS_15FloatRoundStyleE2EEESL_S1Q_JEEENSA_5SM1004TMEM4LOAD26SM100_TMEM_LOAD_16dp256b4xES14_NS15_INS16_ILi2ELi4ELi3EEES19_NSV_INSB_IJS1A_SJ_EEENSB_IJSJ_SD_EEEEEEENSA_17SM75_U32x4_LDSM_NENSA_14SM90_TMA_STOREES27_NSA_17SM90_U32x4_STSM_NENSA_39AutoVectorizingCopyWithAssumedAlignmentILi128EEEEEEvvEEEEvNT_6ParamsE) ;  /* 0xffffff5002707950 */ /* 0x000fea0003c3ffff */
.L_x_205:
[----:B------:R-:W-:-:S00]  /*ae40*/  BRA `(.L_x_205) ;  /* 0xfffffffc00fc7947 */ /* 0x000fc0000383ffff */
[----:B------:R-:W-:-:S00]  /*ae50*/  NOP ;  /* 0x0000000000007918 */ /* 0x000fc00000000000 */
        /* <DEDUP_REMOVED lines=10> */
.L_x_206:


//--------------------- .nv.global.init           --------------------------
	.section	.nv.global.init,"aw",@progbits
.nv.global.init:
	.type		$str$29,@object
	.size		$str$29,($str$30 - $str$29)
$str$29:
        /*0000*/ 	.byte	0x28, 0x61, 0x64, 0x64, 0x72, 0x65, 0x73, 0x73, 0x20, 0x26, 0x20, 0x6d, 0x61, 0x73, 0x6b, 0x29
        /*0010*/ 	.byte	0x20, 0x3d, 0x3d, 0x20, 0x30, 0x00
	.type		$str$30,@object
	.size		$str$30,($str$28 - $str$30)
$str$30:
        /*0016*/ 	.byte	0x2f, 0x74, 0x6d, 0x70, 0x2f, 0x63, 0x75, 0x74, 0x6c, 0x61, 0x73, 0x73, 0x5f, 0x73, 0x77, 0x65
        /*0026*/ 	.byte	0x65, 0x70, 0x5f, 0x73, 0x72, 0x63, 0x2f, 0x69, 0x6e, 0x63, 0x6c, 0x75, 0x64, 0x65, 0x2f, 0x63
        /*0036*/ 	.byte	0x75, 0x74, 0x65, 0x2f, 0x70, 0x6f, 0x69, 0x6e, 0x74, 0x65, 0x72, 0x5f, 0x66, 0x6c, 0x61, 0x67
        /*0046*/ 	.byte	0x67, 0x65, 0x64, 0x2e, 0x68, 0x70, 0x70, 0x00
	.type		$str$28,@object
	.size		$str$28,($str$27 - $str$28)
$str$28:
        /*004e*/ 	.byte	0x2f, 0x74, 0x6d, 0x70, 0x2f, 0x63, 0x75, 0x74, 0x6c, 0x61, 0x73, 0x73, 0x5f, 0x73, 0x77, 0x65
        /*005e*/ 	.byte	0x65, 0x70, 0x5f, 0x73, 0x72, 0x63, 0x2f, 0x69, 0x6e, 0x63, 0x6c, 0x75, 0x64, 0x65, 0x2f, 0x63
        /*006e*/ 	.byte	0x75, 0x74, 0x65, 0x2f, 0x61, 0x74, 0x6f, 0x6d, 0x2f, 0x63, 0x6f, 0x70, 0x79, 0x5f, 0x74, 0x72
        /*007e*/ 	.byte	0x61, 0x69, 0x74, 0x73, 0x5f, 0x73, 0x6d, 0x31, 0x30, 0x30, 0x2e, 0x68, 0x70, 0x70, 0x00
	.type		$str$27,@object
	.size		$str$27,(__unnamed_1 - $str$27)
$str$27:
        /*008d*/ 	.byte	0x28, 0x28, 0x75, 0x69, 0x6e, 0x74, 0x33, 0x32, 0x5f, 0x74, 0x28, 0x74, 0x68, 0x72, 0x65, 0x61
        /*009d*/ 	.byte	0x64, 0x49, 0x64, 0x78, 0x2e, 0x78, 0x29, 0x20, 0x2f, 0x20, 0x33, 0x32, 0x29, 0x20, 0x25, 0x20
        /*00ad*/ 	.byte	0x34, 0x29, 0x20, 0x3d, 0x3d, 0x20, 0x28, 0x28, 0x28, 0x74, 0x6d, 0x65, 0x6d, 0x5f, 0x61, 0x64
        /*00bd*/ 	.byte	0x64, 0x72, 0x20, 0x3e, 0x3e, 0x20, 0x31, 0x36, 0x29, 0x20, 0x2f, 0x20, 0x33, 0x32, 0x29, 0x20
        /*00cd*/ 	.byte	0x25, 0x20, 0x34, 0x29, 0x00
	.type		__unnamed_1,@object
	.size		__unnamed_1,(__unnamed_2 - __unnamed_1)
__unnamed_1:
        /*00d2*/ 	.byte	0x61, 0x75, 0x74, 0x6f, 0x20, 0x63, 0x75, 0x74, 0x65, 0x3a, 0x3a, 0x61, 0x73, 0x5f, 0x70, 0x6f
        /* <DEDUP_REMOVED lines=24> */
        /*0262*/ 	.byte	0x30, 0x34, 0x38, 0x3e, 0x3e, 0x3e, 0x3e, 0x5d, 0x00
	.type		__unnamed_2,@object
	.size		__unnamed_2,(.L_2 - __unnamed_2)
__unnamed_2:
        /* <DEDUP_REMOVED lines=45> */
        /*053b*/ 	.byte	0x3e, 0x3e, 0x3e, 0x5d, 0x00
.L_2:


//--------------------- .nv.shared._ZN7cutlass13device_kernelINS_4conv6kernel13ConvUniversalINS1_16ConvProblemShapeILNS1_8OperatorE2ELi3EEENS1_10collective14CollectiveConvINS1_47MainloopSm100TmaUmmaWarpSpecializedImplicitGemmILS5_2ELi17ELi3ELi1ELi2EN4cute5tupleIJNSA_1CILi1EEESD_SD_EEEEENSB_IJNSC_ILi64EEENSB_IJNSC_ILi128EEEEEENSB_IJNSC_ILi32EEEEEEEEENS_10bfloat16_tESM_NSA_8TiledMMAINSA_8MMA_AtomIJNSA_20SM100_MMA_F16BF16_SSISM_SM_fLi64ELi128ELNSA_4UMMA5MajorE1ELSR_1ELNSQ_7ScaleInE0ELSS_0EEEEEENSA_6LayoutISE_NSB_IJNSC_ILi0EEESW_SW_EEEEENSB_IJNSA_10UnderscoreESZ_SZ_EEEEENS7_6detail27Sm100ImplicitGemmTileTraitsINSA_13SM90_TMA_LOADENSA_14ComposedLayoutINSA_7SwizzleILi3ELi4ELi3EEENSA_18smem_ptr_flag_bitsILi16EEENSV_INSB_IJSG_NSC_ILi8EEEEEENSB_IJSD_SG_EEEEEEEvEENS13_INSA_20SM90_TMA_LOAD_IM2COLES1E_vEEEENS_8epilogue10collective18CollectiveEpilogueINS1J_23Sm100TmaWarpSpecializedILi4ELi2ELi16ELb1ELb0EEEJSL_NSB_IJNSV_ISG_SD_EENSV_ISJ_SD_EEEEESM_NSB_IJlNSB_IJSD_lllEEESW_EEESM_S1S_NS1J_6fusion15FusionCallbacksIS1N_NS1T_17LinearCombinationISM_fSM_fLNS_15FloatRoundStyleE2EEESL_S1Q_JEEENSA_5SM1004TMEM4LOAD26SM100_TMEM_LOAD_16dp256b4xES14_NS15_INS16_ILi2ELi4ELi3EEES19_NSV_INSB_IJS1A_SJ_EEENSB_IJSJ_SD_EEEEEEENSA_17SM75_U32x4_LDSM_NENSA_14SM90_TMA_STOREES27_NSA_17SM90_U32x4_STSM_NENSA_39AutoVectorizingCopyWithAssumedAlignmentILi128EEEEEEvvEEEEvNT_6ParamsE --------------------------
	.section	.nv.shared._ZN7cutlass13device_kernelINS_4conv6kernel13ConvUniversalINS1_16ConvProblemShapeILNS1_8OperatorE2ELi3EEENS1_10collective14CollectiveConvINS1_47MainloopSm100TmaUmmaWarpSpecializedImplicitGemmILS5_2ELi17ELi3ELi1ELi2EN4cute5tupleIJNSA_1CILi1EEESD_SD_EEEEENSB_IJNSC_ILi64EEENSB_IJNSC_ILi128EEEEEENSB_IJNSC_ILi32EEEEEEEEENS_10bfloat16_tESM_NSA_8TiledMMAINSA_8MMA_AtomIJNSA_20SM100_MMA_F16BF16_SSISM_SM_fLi64ELi128ELNSA_4UMMA5MajorE1ELSR_1ELNSQ_7ScaleInE0ELSS_0EEEEEENSA_6LayoutISE_NSB_IJNSC_ILi0EEESW_SW_EEEEENSB_IJNSA_10UnderscoreESZ_SZ_EEEEENS7_6detail27Sm100ImplicitGemmTileTraitsINSA_13SM90_TMA_LOADENSA_14ComposedLayoutINSA_7SwizzleILi3ELi4ELi3EEENSA_18smem_ptr_flag_bitsILi16EEENSV_INSB_IJSG_NSC_ILi8EEEEEENSB_IJSD_SG_EEEEEEEvEENS13_INSA_20SM90_TMA_LOAD_IM2COLES1E_vEEEENS_8epilogue10collective18CollectiveEpilogueINS1J_23Sm100TmaWarpSpecializedILi4ELi2ELi16ELb1ELb0EEEJSL_NSB_IJNSV_ISG_SD_EENSV_ISJ_SD_EEEEESM_NSB_IJlNSB_IJSD_lllEEESW_EEESM_S1S_NS1J_6fusion15FusionCallbacksIS1N_NS1T_17LinearCombinationISM_fSM_fLNS_15FloatRoundStyleE2EEESL_S1Q_JEEENSA_5SM1004TMEM4LOAD26SM100_TMEM_LOAD_16dp256b4xES14_NS15_INS16_ILi2ELi4ELi3EEES19_NSV_INSB_IJS1A_SJ_EEENSB_IJSJ_SD_EEEEEEENSA_17SM75_U32x4_LDSM_NENSA_14SM90_TMA_STOREES27_NSA_17SM90_U32x4_STSM_NENSA_39AutoVectorizingCopyWithAssumedAlignmentILi128EEEEEEvvEEEEvNT_6ParamsE,"aw",@nobits
	.sectionflags	@""
	.align	16
	.zero		1024


//--------------------- .nv.shared.reserved.0     --------------------------
	.section	.nv.shared.reserved.0,"aw",@nobits
	.weak		__nv_reservedSMEM_offset_0_alias
	.size		__nv_reservedSMEM_offset_0_alias, 0, 64
	.other		__nv_reservedSMEM_offset_0_alias,@"STO_CUDA_RESERVED_SHARED STV_DEFAULT"
__nv_reservedSMEM_offset_0_alias:
	.zero		0
.nv.shared.reserved.0:
	.zero		64
	.weak		__nv_reservedSMEM_tcgen05_partition
	.type		__nv_reservedSMEM_tcgen05_partition,@object
	.size		__nv_reservedSMEM_tcgen05_partition,(.L_0 - __nv_reservedSMEM_tcgen05_partition)
__nv_reservedSMEM_tcgen05_partition:
	.zero		32
.L_0:


//--------------------- .nv.global                --------------------------
	.section	.nv.global,"aw",@nobits
.nv.global:
	.type		_ZN39_INTERNAL_07d60448_4_k_cu_3e5ae5a0_46584cute1_E,@object
	.size		_ZN39_INTERNAL_07d60448_4_k_cu_3e5ae5a0_46584cute1_E,(_ZN39_INTERNAL_07d60448_4_k_cu_3e5ae5a0_46584cuda3std3__45__cpo6cbeginE - _ZN39_INTERNAL_07d60448_4_k_cu_3e5ae5a0_46584cute1_E)
_ZN39_INTERNAL_07d60448_4_k_cu_3e5ae5a0_46584cute1_E:
	.zero		1
	.type		_ZN39_INTERNAL_07d60448_4_k_cu_3e5ae5a0_46584cuda3std3__45__cpo6cbeginE,@object
	.size		_ZN39_INTERNAL_07d60448_4_k_cu_3e5ae5a0_46584cuda3std3__45__cpo6cbeginE,(_ZN39_INTERNAL_07d60448_4_k_cu_3e5ae5a0_46584cuda3std3__48in_placeE - _ZN39_INTERNAL_07d60448_4_k_cu_3e5ae5a0_46584cuda3std3__45__cpo6cbeginE)
_ZN39_INTERNAL_07d60448_4_k_cu_3e5ae5a0_46584cuda3std3__45__cpo6cbeginE:
	.zero		1
	.type		_ZN39_INTERNAL_07d60448_4_k_cu_3e5ae5a0_46584cuda3std3__48in_placeE,@object
	.size		_ZN39_INTERNAL_07d60448_4_k_cu_3e5ae5a0_46584cuda3std3__48in_placeE,(_ZN39_INTERNAL_07d60448_4_k_cu_3e5ae5a0_46584cuda3std6ranges3__45__cpo9iter_moveE - _ZN39_INTERNAL_07d60448_4_k_cu_3e5ae5a0_46584cuda3std3__48in_placeE)
_ZN39_INTERNAL_07d60448_4_k_cu_3e5ae5a0_46584cuda3std3__48in_placeE:
	.zero		1
	.type		_ZN39_INTERNAL_07d60448_4_k_cu_3e5ae5a0_46584cuda3std6ranges3__45__cpo9iter_moveE,@object
	.size		_ZN39_INTERNAL_07d60448_4_k_cu_3e5ae5a0_46584cuda3std6ranges3__45__cpo9iter_moveE,(_ZN39_INTERNAL_07d60448_4_k_cu_3e5ae5a0_46584cuda3std3__45__cpo5beginE - _ZN39_INTERNAL_07d60448_4_k_cu_3e5ae5a0_46584cuda3std6ranges3__45__cpo9iter_moveE)
_ZN39_INTERNAL_07d60448_4_k_cu_3e5ae5a0_46584cuda3std6ranges3__45__cpo9iter_moveE:
	.zero		1
	.type		_ZN39_INTERNAL_07d60448_4_k_cu_3e5ae5a0_46584cuda3std3__45__cpo5beginE,@object
	.size		_ZN39_INTERNAL_07d60448_4_k_cu_3e5ae5a0_46584cuda3std3__45__cpo5beginE,(_ZN39_INTERNAL_07d60448_4_k_cu_3e5ae5a0_46584cuda3std3__441_GLOBAL__N__07d60448_4_k_cu_3e5ae5a0_46586ignoreE - _ZN39_INTERNAL_07d60448_4_k_cu_3e5ae5a0_46584cuda3std3__45__cpo5beginE)
_ZN39_INTERNAL_07d60448_4_k_cu_3e5ae5a0_46584cuda3std3__45__cpo5beginE:
	.zero		1
	.type		_ZN39_INTERNAL_07d60448_4_k_cu_3e5ae5a0_46584cuda3std3__441_GLOBAL__N__07d60448_4_k_cu_3e5ae5a0_46586ignoreE,@object
	.size		_ZN39_INTERNAL_07d60448_4_k_cu_3e5ae5a0_46584cuda3std3__441_GLOBAL__N__07d60448_4_k_cu_3e5ae5a0_46586ignoreE,(_ZN39_INTERNAL_07d60448_4_k_cu_3e5ae5a0_46584cute7productE - _ZN39_INTERNAL_07d60448_4_k_cu_3e5ae5a0_46584cuda3std3__441_GLOBAL__N__07d60448_4_k_cu_3e5ae5a0_46586ignoreE)
_ZN39_INTERNAL_07d60448_4_k_cu_3e5ae5a0_46584cuda3std3__441_GLOBAL__N__07d60448_4_k_cu_3e5ae5a0_46586ignoreE:
	.zero		1
	.type		_ZN39_INTERNAL_07d60448_4_k_cu_3e5ae5a0_46584cute7productE,@object
	.size		_ZN39_INTERNAL_07d60448_4_k_cu_3e5ae5a0_46584cute7productE,(_ZN39_INTERNAL_07d60448_4_k_cu_3e5ae5a0_46584cuda3std3__45__cpo3endE - _ZN39_INTERNAL_07d60448_4_k_cu_3e5ae5a0_46584cute7productE)
_ZN39_INTERNAL_07d60448_4_k_cu_3e5ae5a0_46584cute7productE:
	.zero		1
	.type		_ZN39_INTERNAL_07d60448_4_k_cu_3e5ae5a0_46584cuda3std3__45__cpo3endE,@object
	.size		_ZN39_INTERNAL_07d60448_4_k_cu_3e5ae5a0_46584cuda3std3__45__cpo3endE,(_ZN39_INTERNAL_07d60448_4_k_cu_3e5ae5a0_46584cuda3std3__419piecewise_constructE - _ZN39_INTERNAL_07d60448_4_k_cu_3e5ae5a0_46584cuda3std3__45__cpo3endE)
_ZN39_INTERNAL_07d60448_4_k_cu_3e5ae5a0_46584cuda3std3__45__cpo3endE:
	.zero		1
	.type		_ZN39_INTERNAL_07d60448_4_k_cu_3e5ae5a0_46584cuda3std3__419piecewise_constructE,@object
	.size		_ZN39_INTERNAL_07d60448_4_k_cu_3e5ae5a0_46584cuda3std3__419piecewise_constructE,(_ZN39_INTERNAL_07d60448_4_k_cu_3e5ae5a0_46584cuda3std3__45__cpo4cendE - _ZN39_INTERNAL_07d60448_4_k_cu_3e5ae5a0_46584cuda3std3__419piecewise_constructE)
_ZN39_INTERNAL_07d60448_4_k_cu_3e5ae5a0_46584cuda3std3__419piecewise_constructE:
	.zero		1
	.type		_ZN39_INTERNAL_07d60448_4_k_cu_3e5ae5a0_46584cuda3std3__45__cpo4cendE,@object
	.size		_ZN39_INTERNAL_07d60448_4_k_cu_3e5ae5a0_46584cuda3std3__45__cpo4cendE,(_ZN39_INTERNAL_07d60448_4_k_cu_3e5ae5a0_46584cuda3std6ranges3__45__cpo4swapE - _ZN39_INTERNAL_07d60448_4_k_cu_3e5ae5a0_46584cuda3std3__45__cpo4cendE)
_ZN39_INTERNAL_07d60448_4_k_cu_3e5ae5a0_46584cuda3std3__45__cpo4cendE:
	.zero		1
	.type		_ZN39_INTERNAL_07d60448_4_k_cu_3e5ae5a0_46584cuda3std6ranges3__45__cpo4swapE,@object
	.size		_ZN39_INTERNAL_07d60448_4_k_cu_3e5ae5a0_46584cuda3std6ranges3__45__cpo4swapE,(.L_10 - _ZN39_INTERNAL_07d60448_4_k_cu_3e5ae5a0_46584cuda3std6ranges3__45__cpo4swapE)
_ZN39_INTERNAL_07d60448_4_k_cu_3e5ae5a0_46584cuda3std6ranges3__45__cpo4swapE:
	.zero		1
.L_10:


//--------------------- .nv.constant0._ZN7cutlass13device_kernelINS_4conv6kernel13ConvUniversalINS1_16ConvProblemShapeILNS1_8OperatorE2ELi3EEENS1_10collective14CollectiveConvINS1_47MainloopSm100TmaUmmaWarpSpecializedImplicitGemmILS5_2ELi17ELi3ELi1ELi2EN4cute5tupleIJNSA_1CILi1EEESD_SD_EEEEENSB_IJNSC_ILi64EEENSB_IJNSC_ILi128EEEEEENSB_IJNSC_ILi32EEEEEEEEENS_10bfloat16_tESM_NSA_8TiledMMAINSA_8MMA_AtomIJNSA_20SM100_MMA_F16BF16_SSISM_SM_fLi64ELi128ELNSA_4UMMA5MajorE1ELSR_1ELNSQ_7ScaleInE0ELSS_0EEEEEENSA_6LayoutISE_NSB_IJNSC_ILi0EEESW_SW_EEEEENSB_IJNSA_10UnderscoreESZ_SZ_EEEEENS7_6detail27Sm100ImplicitGemmTileTraitsINSA_13SM90_TMA_LOADENSA_14ComposedLayoutINSA_7SwizzleILi3ELi4ELi3EEENSA_18smem_ptr_flag_bitsILi16EEENSV_INSB_IJSG_NSC_ILi8EEEEEENSB_IJSD_SG_EEEEEEEvEENS13_INSA_20SM90_TMA_LOAD_IM2COLES1E_vEEEENS_8epilogue10collective18CollectiveEpilogueINS1J_23Sm100TmaWarpSpecializedILi4ELi2ELi16ELb1ELb0EEEJSL_NSB_IJNSV_ISG_SD_EENSV_ISJ_SD_EEEEESM_NSB_IJlNSB_IJSD_lllEEESW_EEESM_S1S_NS1J_6fusion15FusionCallbacksIS1N_NS1T_17LinearCombinationISM_fSM_fLNS_15FloatRoundStyleE2EEESL_S1Q_JEEENSA_5SM1004TMEM4LOAD26SM100_TMEM_LOAD_16dp256b4xES14_NS15_INS16_ILi2ELi4ELi3EEES19_NSV_INSB_IJS1A_SJ_EEENSB_IJSJ_SD_EEEEEEENSA_17SM75_U32x4_LDSM_NENSA_14SM90_TMA_STOREES27_NSA_17SM90_U32x4_STSM_NENSA_39AutoVectorizingCopyWithAssumedAlignmentILi128EEEEEEvvEEEEvNT_6ParamsE --------------------------
	.section	.nv.constant0._ZN7cutlass13device_kernelINS_4conv6kernel13ConvUniversalINS1_16ConvProblemShapeILNS1_8OperatorE2ELi3EEENS1_10collective14CollectiveConvINS1_47MainloopSm100TmaUmmaWarpSpecializedImplicitGemmILS5_2ELi17ELi3ELi1ELi2EN4cute5tupleIJNSA_1CILi1EEESD_SD_EEEEENSB_IJNSC_ILi64EEENSB_IJNSC_ILi128EEEEEENSB_IJNSC_ILi32EEEEEEEEENS_10bfloat16_tESM_NSA_8TiledMMAINSA_8MMA_AtomIJNSA_20SM100_MMA_F16BF16_SSISM_SM_fLi64ELi128ELNSA_4UMMA5MajorE1ELSR_1ELNSQ_7ScaleInE0ELSS_0EEEEEENSA_6LayoutISE_NSB_IJNSC_ILi0EEESW_SW_EEEEENSB_IJNSA_10UnderscoreESZ_SZ_EEEEENS7_6detail27Sm100ImplicitGemmTileTraitsINSA_13SM90_TMA_LOADENSA_14ComposedLayoutINSA_7SwizzleILi3ELi4ELi3EEENSA_18smem_ptr_flag_bitsILi16EEENSV_INSB_IJSG_NSC_ILi8EEEEEENSB_IJSD_SG_EEEEEEEvEENS13_INSA_20SM90_TMA_LOAD_IM2COLES1E_vEEEENS_8epilogue10collective18CollectiveEpilogueINS1J_23Sm100TmaWarpSpecializedILi4ELi2ELi16ELb1ELb0EEEJSL_NSB_IJNSV_ISG_SD_EENSV_ISJ_SD_EEEEESM_NSB_IJlNSB_IJSD_lllEEESW_EEESM_S1S_NS1J_6fusion15FusionCallbacksIS1N_NS1T_17LinearCombinationISM_fSM_fLNS_15FloatRoundStyleE2EEESL_S1Q_JEEENSA_5SM1004TMEM4LOAD26SM100_TMEM_LOAD_16dp256b4xES14_NS15_INS16_ILi2ELi4ELi3EEES19_NSV_INSB_IJS1A_SJ_EEENSB_IJSJ_SD_EEEEEEENSA_17SM75_U32x4_LDSM_NENSA_14SM90_TMA_STOREES27_NSA_17SM90_U32x4_STSM_NENSA_39AutoVectorizingCopyWithAssumedAlignmentILi128EEEEEEvvEEEEvNT_6ParamsE,"a",@progbits
	.sectionflags	@""
	.align	4
.nv.constant0._ZN7cutlass13device_kernelINS_4conv6kernel13ConvUniversalINS1_16ConvProblemShapeILNS1_8OperatorE2ELi3EEENS1_10collective14CollectiveConvINS1_47MainloopSm100TmaUmmaWarpSpecializedImplicitGemmILS5_2ELi17ELi3ELi1ELi2EN4cute5tupleIJNSA_1CILi1EEESD_SD_EEEEENSB_IJNSC_ILi64EEENSB_IJNSC_ILi128EEEEEENSB_IJNSC_ILi32EEEEEEEEENS_10bfloat16_tESM_NSA_8TiledMMAINSA_8MMA_AtomIJNSA_20SM100_MMA_F16BF16_SSISM_SM_fLi64ELi128ELNSA_4UMMA5MajorE1ELSR_1ELNSQ_7ScaleInE0ELSS_0EEEEEENSA_6LayoutISE_NSB_IJNSC_ILi0EEESW_SW_EEEEENSB_IJNSA_10UnderscoreESZ_SZ_EEEEENS7_6detail27Sm100ImplicitGemmTileTraitsINSA_13SM90_TMA_LOADENSA_14ComposedLayoutINSA_7SwizzleILi3ELi4ELi3EEENSA_18smem_ptr_flag_bitsILi16EEENSV_INSB_IJSG_NSC_ILi8EEEEEENSB_IJSD_SG_EEEEEEEvEENS13_INSA_20SM90_TMA_LOAD_IM2COLES1E_vEEEENS_8epilogue10collective18CollectiveEpilogueINS1J_23Sm100TmaWarpSpecializedILi4ELi2ELi16ELb1ELb0EEEJSL_NSB_IJNSV_ISG_SD_EENSV_ISJ_SD_EEEEESM_NSB_IJlNSB_IJSD_lllEEESW_EEESM_S1S_NS1J_6fusion15FusionCallbacksIS1N_NS1T_17LinearCombinationISM_fSM_fLNS_15FloatRoundStyleE2EEESL_S1Q_JEEENSA_5SM1004TMEM4LOAD26SM100_TMEM_LOAD_16dp256b4xES14_NS15_INS16_ILi2ELi4ELi3EEES19_NSV_INSB_IJS1A_SJ_EEENSB_IJSJ_SD_EEEEEEENSA_17SM75_U32x4_LDSM_NENSA_14SM90_TMA_STOREES27_NSA_17SM90_U32x4_STSM_NENSA_39AutoVectorizingCopyWithAssumedAlignmentILi128EEEEEEvvEEEEvNT_6ParamsE:
	.zero		3200


//--------------------- SYMBOLS --------------------------

	.type		.nv.reservedSmem.offset0,@object
	.size		.nv.reservedSmem.offset0,0x4
	.type		.nv.reservedSmem.cap,@object
	.size		.nv.reservedSmem.cap,0x4
	.type		__assertfail,@function
